//
// Generated by NVIDIA NVVM Compiler
//
// Compiler Build ID: CL-36424714
// Cuda compilation tools, release 13.0, V13.0.88
// Based on NVVM 20.0.0
//

.version 9.0
.target sm_100
.address_size 64

	// .globl	_Z6matmulPfS_S_
// _ZZ6matmulPfS_S_E2sA has been demoted
// _ZZ6matmulPfS_S_E2sB has been demoted

.visible .entry _Z6matmulPfS_S_(
	.param .u64 .ptr .align 1 _Z6matmulPfS_S__param_0,
	.param .u64 .ptr .align 1 _Z6matmulPfS_S__param_1,
	.param .u64 .ptr .align 1 _Z6matmulPfS_S__param_2
)
{
	.reg .pred 	%p<2>;
	.reg .b32 	%r<84>;
	.reg .b32 	%f<2722>;
	.reg .b64 	%rd<55>;
	// demoted variable
	.shared .align 4 .b8 _ZZ6matmulPfS_S_E2sA[8192];
	// demoted variable
	.shared .align 4 .b8 _ZZ6matmulPfS_S_E2sB[8192];
	ld.param.u64 	%rd8, [_Z6matmulPfS_S__param_1];
	ld.param.u64 	%rd9, [_Z6matmulPfS_S__param_2];
	cvta.to.global.u64 	%rd10, %rd8;
	cvta.to.global.u64 	%rd11, %rd9;
	mov.u32 	%r4, %tid.x;
	mov.u32 	%r5, %ctaid.y;
	mov.u32 	%r6, %ctaid.x;
	shl.b32 	%r7, %r6, 7;
	shr.u32 	%r8, %r4, 1;
	shl.b32 	%r9, %r4, 3;
	and.b32  	%r10, %r9, 8;
	shl.b32 	%r11, %r4, 2;
	and.b32  	%r12, %r11, 124;
	shl.b32 	%r13, %r5, 20;
	mul.wide.u32 	%rd12, %r13, 4;
	add.s64 	%rd13, %rd10, %rd12;
	shl.b32 	%r14, %r8, 15;
	cvt.u64.u32 	%rd14, %r14;
	add.s64 	%rd15, %rd13, %rd14;
	shl.b32 	%r15, %r4, 5;
	cvt.u64.u32 	%rd16, %r15;
	and.b64  	%rd17, %rd16, 32;
	add.s64 	%rd18, %rd15, %rd17;
	ld.global.v4.f32 	{%f130, %f131, %f132, %f133}, [%rd18];
	ld.global.v4.f32 	{%f134, %f135, %f136, %f137}, [%rd18+16];
	or.b32  	%r16, %r7, %r12;
	mul.wide.u32 	%rd19, %r16, 4;
	add.s64 	%rd20, %rd11, %rd19;
	shl.b32 	%r17, %r4, 11;
	and.b32  	%r18, %r17, 2031616;
	cvt.u64.u32 	%rd21, %r18;
	add.s64 	%rd22, %rd20, %rd21;
	ld.global.v4.f32 	{%f138, %f139, %f140, %f141}, [%rd22];
	ld.global.v4.f32 	{%f142, %f143, %f144, %f145}, [%rd22+32768];
	shl.b32 	%r19, %r8, 2;
	shl.b32 	%r20, %r4, 12;
	and.b32  	%r21, %r20, 4096;
	or.b32  	%r22, %r21, %r19;
	mov.u32 	%r23, _ZZ6matmulPfS_S_E2sA;
	add.s32 	%r24, %r23, %r22;
	st.shared.f32 	[%r24], %f130;
	st.shared.f32 	[%r24+512], %f131;
	st.shared.f32 	[%r24+1024], %f132;
	st.shared.f32 	[%r24+1536], %f133;
	st.shared.f32 	[%r24+2048], %f134;
	st.shared.f32 	[%r24+2560], %f135;
	st.shared.f32 	[%r24+3072], %f136;
	st.shared.f32 	[%r24+3584], %f137;
	shl.b32 	%r25, %r4, 4;
	and.b32  	%r26, %r25, 496;
	and.b32  	%r27, %r15, 31744;
	or.b32  	%r28, %r27, %r26;
	mov.u32 	%r29, _ZZ6matmulPfS_S_E2sB;
	add.s32 	%r30, %r29, %r28;
	st.shared.v4.f32 	[%r30], {%f138, %f139, %f140, %f141};
	st.shared.v4.f32 	[%r30+512], {%f142, %f143, %f144, %f145};
	bar.sync 	0;
	or.b32  	%r31, %r13, %r10;
	mul.wide.u32 	%rd23, %r31, 4;
	add.s64 	%rd24, %rd14, %rd23;
	add.s64 	%rd25, %rd24, %rd10;
	add.s64 	%rd54, %rd25, 80;
	add.s64 	%rd26, %rd21, %rd19;
	add.s64 	%rd27, %rd26, %rd11;
	add.s64 	%rd53, %rd27, 557056;
	mov.f32 	%f2658, 0f00000000;
	mov.b32 	%r83, 0;
	mov.f32 	%f2659, %f2658;
	mov.f32 	%f2660, %f2658;
	mov.f32 	%f2661, %f2658;
	mov.f32 	%f2662, %f2658;
	mov.f32 	%f2663, %f2658;
	mov.f32 	%f2664, %f2658;
	mov.f32 	%f2665, %f2658;
	mov.f32 	%f2666, %f2658;
	mov.f32 	%f2667, %f2658;
	mov.f32 	%f2668, %f2658;
	mov.f32 	%f2669, %f2658;
	mov.f32 	%f2670, %f2658;
	mov.f32 	%f2671, %f2658;
	mov.f32 	%f2672, %f2658;
	mov.f32 	%f2673, %f2658;
	mov.f32 	%f2674, %f2658;
	mov.f32 	%f2675, %f2658;
	mov.f32 	%f2676, %f2658;
	mov.f32 	%f2677, %f2658;
	mov.f32 	%f2678, %f2658;
	mov.f32 	%f2679, %f2658;
	mov.f32 	%f2680, %f2658;
	mov.f32 	%f2681, %f2658;
	mov.f32 	%f2682, %f2658;
	mov.f32 	%f2683, %f2658;
	mov.f32 	%f2684, %f2658;
	mov.f32 	%f2685, %f2658;
	mov.f32 	%f2686, %f2658;
	mov.f32 	%f2687, %f2658;
	mov.f32 	%f2688, %f2658;
	mov.f32 	%f2689, %f2658;
	mov.f32 	%f2690, %f2658;
	mov.f32 	%f2691, %f2658;
	mov.f32 	%f2692, %f2658;
	mov.f32 	%f2693, %f2658;
	mov.f32 	%f2694, %f2658;
	mov.f32 	%f2695, %f2658;
	mov.f32 	%f2696, %f2658;
	mov.f32 	%f2697, %f2658;
	mov.f32 	%f2698, %f2658;
	mov.f32 	%f2699, %f2658;
	mov.f32 	%f2700, %f2658;
	mov.f32 	%f2701, %f2658;
	mov.f32 	%f2702, %f2658;
	mov.f32 	%f2703, %f2658;
	mov.f32 	%f2704, %f2658;
	mov.f32 	%f2705, %f2658;
	mov.f32 	%f2706, %f2658;
	mov.f32 	%f2707, %f2658;
	mov.f32 	%f2708, %f2658;
	mov.f32 	%f2709, %f2658;
	mov.f32 	%f2710, %f2658;
	mov.f32 	%f2711, %f2658;
	mov.f32 	%f2712, %f2658;
	mov.f32 	%f2713, %f2658;
	mov.f32 	%f2714, %f2658;
	mov.f32 	%f2715, %f2658;
	mov.f32 	%f2716, %f2658;
	mov.f32 	%f2717, %f2658;
	mov.f32 	%f2718, %f2658;
	mov.f32 	%f2719, %f2658;
	mov.f32 	%f2720, %f2658;
	mov.f32 	%f2721, %f2658;
$L__BB0_1:
	ld.global.v4.f32 	{%f146, %f147, %f148, %f149}, [%rd54+-16];
	ld.global.v4.f32 	{%f150, %f151, %f152, %f153}, [%rd54];
	ld.global.v4.f32 	{%f154, %f155, %f156, %f157}, [%rd53+-32768];
	ld.global.v4.f32 	{%f158, %f159, %f160, %f161}, [%rd53];
	mov.u32 	%r32, %tid.x;
	shr.u32 	%r33, %r32, 5;
	shl.b32 	%r34, %r32, 1;
	cvt.u64.u32 	%rd28, %r34;
	mov.b64 	%rd29, 56;
	cvt.u32.u64 	%r35, %rd29;
	cvt.u32.u64 	%r36, %rd28;
	and.b32  	%r37, %r36, %r35;
	mov.b64 	%rd30, 64;
	cvt.u32.u64 	%r38, %rd30;
	and.b32  	%r39, %r36, %r38;
	add.s32 	%r40, %r39, %r37;
	shl.b32 	%r41, %r40, 2;
	mov.u32 	%r42, _ZZ6matmulPfS_S_E2sB;
	add.s32 	%r43, %r42, %r41;
	ld.shared.v4.f32 	{%f162, %f163, %f164, %f165}, [%r43];
	ld.shared.v4.f32 	{%f166, %f167, %f168, %f169}, [%r43+16];
	mul.wide.u32 	%rd31, %r33, 16;
	shl.b32 	%r44, %r32, 3;
	cvt.u64.u32 	%rd32, %r44;
	mov.b64 	%rd33, 480;
	cvt.u32.u64 	%r45, %rd33;
	cvt.u32.u64 	%r46, %rd31;
	and.b32  	%r47, %r46, %r45;
	mov.b64 	%rd34, 248;
	cvt.u32.u64 	%r48, %rd34;
	cvt.u32.u64 	%r49, %rd32;
	and.b32  	%r50, %r49, %r48;
	mov.b64 	%rd35, 24;
	cvt.u32.u64 	%r51, %rd35;
	and.b32  	%r52, %r50, %r51;
	add.s32 	%r53, %r47, %r52;
	shl.b32 	%r54, %r53, 2;
	mov.u32 	%r55, _ZZ6matmulPfS_S_E2sA;
	add.s32 	%r56, %r55, %r54;
	ld.shared.v4.f32 	{%f170, %f171, %f172, %f173}, [%r56];
	ld.shared.v4.f32 	{%f174, %f175, %f176, %f177}, [%r56+16];
	ld.shared.v4.f32 	{%f178, %f179, %f180, %f181}, [%r43+512];
	ld.shared.v4.f32 	{%f182, %f183, %f184, %f185}, [%r43+528];
	ld.shared.v4.f32 	{%f186, %f187, %f188, %f189}, [%r56+512];
	ld.shared.v4.f32 	{%f190, %f191, %f192, %f193}, [%r56+528];
	fma.rn.f32 	%f194, %f170, %f162, %f2721;
	fma.rn.f32 	%f195, %f170, %f163, %f2720;
	fma.rn.f32 	%f196, %f170, %f164, %f2719;
	fma.rn.f32 	%f197, %f170, %f165, %f2718;
	fma.rn.f32 	%f198, %f170, %f166, %f2717;
	fma.rn.f32 	%f199, %f170, %f167, %f2716;
	fma.rn.f32 	%f200, %f170, %f168, %f2715;
	fma.rn.f32 	%f201, %f170, %f169, %f2714;
	fma.rn.f32 	%f202, %f171, %f162, %f2713;
	fma.rn.f32 	%f203, %f171, %f163, %f2712;
	fma.rn.f32 	%f204, %f171, %f164, %f2711;
	fma.rn.f32 	%f205, %f171, %f165, %f2710;
	fma.rn.f32 	%f206, %f171, %f166, %f2709;
	fma.rn.f32 	%f207, %f171, %f167, %f2708;
	fma.rn.f32 	%f208, %f171, %f168, %f2707;
	fma.rn.f32 	%f209, %f171, %f169, %f2706;
	fma.rn.f32 	%f210, %f172, %f162, %f2705;
	fma.rn.f32 	%f211, %f172, %f163, %f2704;
	fma.rn.f32 	%f212, %f172, %f164, %f2703;
	fma.rn.f32 	%f213, %f172, %f165, %f2702;
	fma.rn.f32 	%f214, %f172, %f166, %f2701;
	fma.rn.f32 	%f215, %f172, %f167, %f2700;
	fma.rn.f32 	%f216, %f172, %f168, %f2699;
	fma.rn.f32 	%f217, %f172, %f169, %f2698;
	fma.rn.f32 	%f218, %f173, %f162, %f2697;
	fma.rn.f32 	%f219, %f173, %f163, %f2696;
	fma.rn.f32 	%f220, %f173, %f164, %f2695;
	fma.rn.f32 	%f221, %f173, %f165, %f2694;
	fma.rn.f32 	%f222, %f173, %f166, %f2693;
	fma.rn.f32 	%f223, %f173, %f167, %f2692;
	fma.rn.f32 	%f224, %f173, %f168, %f2691;
	fma.rn.f32 	%f225, %f173, %f169, %f2690;
	fma.rn.f32 	%f226, %f174, %f162, %f2689;
	fma.rn.f32 	%f227, %f174, %f163, %f2688;
	fma.rn.f32 	%f228, %f174, %f164, %f2687;
	fma.rn.f32 	%f229, %f174, %f165, %f2686;
	fma.rn.f32 	%f230, %f174, %f166, %f2685;
	fma.rn.f32 	%f231, %f174, %f167, %f2684;
	fma.rn.f32 	%f232, %f174, %f168, %f2683;
	fma.rn.f32 	%f233, %f174, %f169, %f2682;
	fma.rn.f32 	%f234, %f175, %f162, %f2681;
	fma.rn.f32 	%f235, %f175, %f163, %f2680;
	fma.rn.f32 	%f236, %f175, %f164, %f2679;
	fma.rn.f32 	%f237, %f175, %f165, %f2678;
	fma.rn.f32 	%f238, %f175, %f166, %f2677;
	fma.rn.f32 	%f239, %f175, %f167, %f2676;
	fma.rn.f32 	%f240, %f175, %f168, %f2675;
	fma.rn.f32 	%f241, %f175, %f169, %f2674;
	fma.rn.f32 	%f242, %f176, %f162, %f2673;
	fma.rn.f32 	%f243, %f176, %f163, %f2672;
	fma.rn.f32 	%f244, %f176, %f164, %f2671;
	fma.rn.f32 	%f245, %f176, %f165, %f2670;
	fma.rn.f32 	%f246, %f176, %f166, %f2669;
	fma.rn.f32 	%f247, %f176, %f167, %f2668;
	fma.rn.f32 	%f248, %f176, %f168, %f2667;
	fma.rn.f32 	%f249, %f176, %f169, %f2666;
	fma.rn.f32 	%f250, %f177, %f162, %f2665;
	fma.rn.f32 	%f251, %f177, %f163, %f2664;
	fma.rn.f32 	%f252, %f177, %f164, %f2663;
	fma.rn.f32 	%f253, %f177, %f165, %f2662;
	fma.rn.f32 	%f254, %f177, %f166, %f2661;
	fma.rn.f32 	%f255, %f177, %f167, %f2660;
	fma.rn.f32 	%f256, %f177, %f168, %f2659;
	fma.rn.f32 	%f257, %f177, %f169, %f2658;
	ld.shared.v4.f32 	{%f258, %f259, %f260, %f261}, [%r43+1024];
	ld.shared.v4.f32 	{%f262, %f263, %f264, %f265}, [%r43+1040];
	ld.shared.v4.f32 	{%f266, %f267, %f268, %f269}, [%r56+1024];
	ld.shared.v4.f32 	{%f270, %f271, %f272, %f273}, [%r56+1040];
	fma.rn.f32 	%f274, %f186, %f178, %f194;
	fma.rn.f32 	%f275, %f186, %f179, %f195;
	fma.rn.f32 	%f276, %f186, %f180, %f196;
	fma.rn.f32 	%f277, %f186, %f181, %f197;
	fma.rn.f32 	%f278, %f186, %f182, %f198;
	fma.rn.f32 	%f279, %f186, %f183, %f199;
	fma.rn.f32 	%f280, %f186, %f184, %f200;
	fma.rn.f32 	%f281, %f186, %f185, %f201;
	fma.rn.f32 	%f282, %f187, %f178, %f202;
	fma.rn.f32 	%f283, %f187, %f179, %f203;
	fma.rn.f32 	%f284, %f187, %f180, %f204;
	fma.rn.f32 	%f285, %f187, %f181, %f205;
	fma.rn.f32 	%f286, %f187, %f182, %f206;
	fma.rn.f32 	%f287, %f187, %f183, %f207;
	fma.rn.f32 	%f288, %f187, %f184, %f208;
	fma.rn.f32 	%f289, %f187, %f185, %f209;
	fma.rn.f32 	%f290, %f188, %f178, %f210;
	fma.rn.f32 	%f291, %f188, %f179, %f211;
	fma.rn.f32 	%f292, %f188, %f180, %f212;
	fma.rn.f32 	%f293, %f188, %f181, %f213;
	fma.rn.f32 	%f294, %f188, %f182, %f214;
	fma.rn.f32 	%f295, %f188, %f183, %f215;
	fma.rn.f32 	%f296, %f188, %f184, %f216;
	fma.rn.f32 	%f297, %f188, %f185, %f217;
	fma.rn.f32 	%f298, %f189, %f178, %f218;
	fma.rn.f32 	%f299, %f189, %f179, %f219;
	fma.rn.f32 	%f300, %f189, %f180, %f220;
	fma.rn.f32 	%f301, %f189, %f181, %f221;
	fma.rn.f32 	%f302, %f189, %f182, %f222;
	fma.rn.f32 	%f303, %f189, %f183, %f223;
	fma.rn.f32 	%f304, %f189, %f184, %f224;
	fma.rn.f32 	%f305, %f189, %f185, %f225;
	fma.rn.f32 	%f306, %f190, %f178, %f226;
	fma.rn.f32 	%f307, %f190, %f179, %f227;
	fma.rn.f32 	%f308, %f190, %f180, %f228;
	fma.rn.f32 	%f309, %f190, %f181, %f229;
	fma.rn.f32 	%f310, %f190, %f182, %f230;
	fma.rn.f32 	%f311, %f190, %f183, %f231;
	fma.rn.f32 	%f312, %f190, %f184, %f232;
	fma.rn.f32 	%f313, %f190, %f185, %f233;
	fma.rn.f32 	%f314, %f191, %f178, %f234;
	fma.rn.f32 	%f315, %f191, %f179, %f235;
	fma.rn.f32 	%f316, %f191, %f180, %f236;
	fma.rn.f32 	%f317, %f191, %f181, %f237;
	fma.rn.f32 	%f318, %f191, %f182, %f238;
	fma.rn.f32 	%f319, %f191, %f183, %f239;
	fma.rn.f32 	%f320, %f191, %f184, %f240;
	fma.rn.f32 	%f321, %f191, %f185, %f241;
	fma.rn.f32 	%f322, %f192, %f178, %f242;
	fma.rn.f32 	%f323, %f192, %f179, %f243;
	fma.rn.f32 	%f324, %f192, %f180, %f244;
	fma.rn.f32 	%f325, %f192, %f181, %f245;
	fma.rn.f32 	%f326, %f192, %f182, %f246;
	fma.rn.f32 	%f327, %f192, %f183, %f247;
	fma.rn.f32 	%f328, %f192, %f184, %f248;
	fma.rn.f32 	%f329, %f192, %f185, %f249;
	fma.rn.f32 	%f330, %f193, %f178, %f250;
	fma.rn.f32 	%f331, %f193, %f179, %f251;
	fma.rn.f32 	%f332, %f193, %f180, %f252;
	fma.rn.f32 	%f333, %f193, %f181, %f253;
	fma.rn.f32 	%f334, %f193, %f182, %f254;
	fma.rn.f32 	%f335, %f193, %f183, %f255;
	fma.rn.f32 	%f336, %f193, %f184, %f256;
	fma.rn.f32 	%f337, %f193, %f185, %f257;
	ld.shared.v4.f32 	{%f338, %f339, %f340, %f341}, [%r43+1536];
	ld.shared.v4.f32 	{%f342, %f343, %f344, %f345}, [%r43+1552];
	ld.shared.v4.f32 	{%f346, %f347, %f348, %f349}, [%r56+1536];
	ld.shared.v4.f32 	{%f350, %f351, %f352, %f353}, [%r56+1552];
	fma.rn.f32 	%f354, %f266, %f258, %f274;
	fma.rn.f32 	%f355, %f266, %f259, %f275;
	fma.rn.f32 	%f356, %f266, %f260, %f276;
	fma.rn.f32 	%f357, %f266, %f261, %f277;
	fma.rn.f32 	%f358, %f266, %f262, %f278;
	fma.rn.f32 	%f359, %f266, %f263, %f279;
	fma.rn.f32 	%f360, %f266, %f264, %f280;
	fma.rn.f32 	%f361, %f266, %f265, %f281;
	fma.rn.f32 	%f362, %f267, %f258, %f282;
	fma.rn.f32 	%f363, %f267, %f259, %f283;
	fma.rn.f32 	%f364, %f267, %f260, %f284;
	fma.rn.f32 	%f365, %f267, %f261, %f285;
	fma.rn.f32 	%f366, %f267, %f262, %f286;
	fma.rn.f32 	%f367, %f267, %f263, %f287;
	fma.rn.f32 	%f368, %f267, %f264, %f288;
	fma.rn.f32 	%f369, %f267, %f265, %f289;
	fma.rn.f32 	%f370, %f268, %f258, %f290;
	fma.rn.f32 	%f371, %f268, %f259, %f291;
	fma.rn.f32 	%f372, %f268, %f260, %f292;
	fma.rn.f32 	%f373, %f268, %f261, %f293;
	fma.rn.f32 	%f374, %f268, %f262, %f294;
	fma.rn.f32 	%f375, %f268, %f263, %f295;
	fma.rn.f32 	%f376, %f268, %f264, %f296;
	fma.rn.f32 	%f377, %f268, %f265, %f297;
	fma.rn.f32 	%f378, %f269, %f258, %f298;
	fma.rn.f32 	%f379, %f269, %f259, %f299;
	fma.rn.f32 	%f380, %f269, %f260, %f300;
	fma.rn.f32 	%f381, %f269, %f261, %f301;
	fma.rn.f32 	%f382, %f269, %f262, %f302;
	fma.rn.f32 	%f383, %f269, %f263, %f303;
	fma.rn.f32 	%f384, %f269, %f264, %f304;
	fma.rn.f32 	%f385, %f269, %f265, %f305;
	fma.rn.f32 	%f386, %f270, %f258, %f306;
	fma.rn.f32 	%f387, %f270, %f259, %f307;
	fma.rn.f32 	%f388, %f270, %f260, %f308;
	fma.rn.f32 	%f389, %f270, %f261, %f309;
	fma.rn.f32 	%f390, %f270, %f262, %f310;
	fma.rn.f32 	%f391, %f270, %f263, %f311;
	fma.rn.f32 	%f392, %f270, %f264, %f312;
	fma.rn.f32 	%f393, %f270, %f265, %f313;
	fma.rn.f32 	%f394, %f271, %f258, %f314;
	fma.rn.f32 	%f395, %f271, %f259, %f315;
	fma.rn.f32 	%f396, %f271, %f260, %f316;
	fma.rn.f32 	%f397, %f271, %f261, %f317;
	fma.rn.f32 	%f398, %f271, %f262, %f318;
	fma.rn.f32 	%f399, %f271, %f263, %f319;
	fma.rn.f32 	%f400, %f271, %f264, %f320;
	fma.rn.f32 	%f401, %f271, %f265, %f321;
	fma.rn.f32 	%f402, %f272, %f258, %f322;
	fma.rn.f32 	%f403, %f272, %f259, %f323;
	fma.rn.f32 	%f404, %f272, %f260, %f324;
	fma.rn.f32 	%f405, %f272, %f261, %f325;
	fma.rn.f32 	%f406, %f272, %f262, %f326;
	fma.rn.f32 	%f407, %f272, %f263, %f327;
	fma.rn.f32 	%f408, %f272, %f264, %f328;
	fma.rn.f32 	%f409, %f272, %f265, %f329;
	fma.rn.f32 	%f410, %f273, %f258, %f330;
	fma.rn.f32 	%f411, %f273, %f259, %f331;
	fma.rn.f32 	%f412, %f273, %f260, %f332;
	fma.rn.f32 	%f413, %f273, %f261, %f333;
	fma.rn.f32 	%f414, %f273, %f262, %f334;
	fma.rn.f32 	%f415, %f273, %f263, %f335;
	fma.rn.f32 	%f416, %f273, %f264, %f336;
	fma.rn.f32 	%f417, %f273, %f265, %f337;
	ld.shared.v4.f32 	{%f418, %f419, %f420, %f421}, [%r43+2048];
	ld.shared.v4.f32 	{%f422, %f423, %f424, %f425}, [%r43+2064];
	ld.shared.v4.f32 	{%f426, %f427, %f428, %f429}, [%r56+2048];
	ld.shared.v4.f32 	{%f430, %f431, %f432, %f433}, [%r56+2064];
	fma.rn.f32 	%f434, %f346, %f338, %f354;
	fma.rn.f32 	%f435, %f346, %f339, %f355;
	fma.rn.f32 	%f436, %f346, %f340, %f356;
	fma.rn.f32 	%f437, %f346, %f341, %f357;
	fma.rn.f32 	%f438, %f346, %f342, %f358;
	fma.rn.f32 	%f439, %f346, %f343, %f359;
	fma.rn.f32 	%f440, %f346, %f344, %f360;
	fma.rn.f32 	%f441, %f346, %f345, %f361;
	fma.rn.f32 	%f442, %f347, %f338, %f362;
	fma.rn.f32 	%f443, %f347, %f339, %f363;
	fma.rn.f32 	%f444, %f347, %f340, %f364;
	fma.rn.f32 	%f445, %f347, %f341, %f365;
	fma.rn.f32 	%f446, %f347, %f342, %f366;
	fma.rn.f32 	%f447, %f347, %f343, %f367;
	fma.rn.f32 	%f448, %f347, %f344, %f368;
	fma.rn.f32 	%f449, %f347, %f345, %f369;
	fma.rn.f32 	%f450, %f348, %f338, %f370;
	fma.rn.f32 	%f451, %f348, %f339, %f371;
	fma.rn.f32 	%f452, %f348, %f340, %f372;
	fma.rn.f32 	%f453, %f348, %f341, %f373;
	fma.rn.f32 	%f454, %f348, %f342, %f374;
	fma.rn.f32 	%f455, %f348, %f343, %f375;
	fma.rn.f32 	%f456, %f348, %f344, %f376;
	fma.rn.f32 	%f457, %f348, %f345, %f377;
	fma.rn.f32 	%f458, %f349, %f338, %f378;
	fma.rn.f32 	%f459, %f349, %f339, %f379;
	fma.rn.f32 	%f460, %f349, %f340, %f380;
	fma.rn.f32 	%f461, %f349, %f341, %f381;
	fma.rn.f32 	%f462, %f349, %f342, %f382;
	fma.rn.f32 	%f463, %f349, %f343, %f383;
	fma.rn.f32 	%f464, %f349, %f344, %f384;
	fma.rn.f32 	%f465, %f349, %f345, %f385;
	fma.rn.f32 	%f466, %f350, %f338, %f386;
	fma.rn.f32 	%f467, %f350, %f339, %f387;
	fma.rn.f32 	%f468, %f350, %f340, %f388;
	fma.rn.f32 	%f469, %f350, %f341, %f389;
	fma.rn.f32 	%f470, %f350, %f342, %f390;
	fma.rn.f32 	%f471, %f350, %f343, %f391;
	fma.rn.f32 	%f472, %f350, %f344, %f392;
	fma.rn.f32 	%f473, %f350, %f345, %f393;
	fma.rn.f32 	%f474, %f351, %f338, %f394;
	fma.rn.f32 	%f475, %f351, %f339, %f395;
	fma.rn.f32 	%f476, %f351, %f340, %f396;
	fma.rn.f32 	%f477, %f351, %f341, %f397;
	fma.rn.f32 	%f478, %f351, %f342, %f398;
	fma.rn.f32 	%f479, %f351, %f343, %f399;
	fma.rn.f32 	%f480, %f351, %f344, %f400;
	fma.rn.f32 	%f481, %f351, %f345, %f401;
	fma.rn.f32 	%f482, %f352, %f338, %f402;
	fma.rn.f32 	%f483, %f352, %f339, %f403;
	fma.rn.f32 	%f484, %f352, %f340, %f404;
	fma.rn.f32 	%f485, %f352, %f341, %f405;
	fma.rn.f32 	%f486, %f352, %f342, %f406;
	fma.rn.f32 	%f487, %f352, %f343, %f407;
	fma.rn.f32 	%f488, %f352, %f344, %f408;
	fma.rn.f32 	%f489, %f352, %f345, %f409;
	fma.rn.f32 	%f490, %f353, %f338, %f410;
	fma.rn.f32 	%f491, %f353, %f339, %f411;
	fma.rn.f32 	%f492, %f353, %f340, %f412;
	fma.rn.f32 	%f493, %f353, %f341, %f413;
	fma.rn.f32 	%f494, %f353, %f342, %f414;
	fma.rn.f32 	%f495, %f353, %f343, %f415;
	fma.rn.f32 	%f496, %f353, %f344, %f416;
	fma.rn.f32 	%f497, %f353, %f345, %f417;
	ld.shared.v4.f32 	{%f498, %f499, %f500, %f501}, [%r43+2560];
	ld.shared.v4.f32 	{%f502, %f503, %f504, %f505}, [%r43+2576];
	ld.shared.v4.f32 	{%f506, %f507, %f508, %f509}, [%r56+2560];
	ld.shared.v4.f32 	{%f510, %f511, %f512, %f513}, [%r56+2576];
	fma.rn.f32 	%f514, %f426, %f418, %f434;
	fma.rn.f32 	%f515, %f426, %f419, %f435;
	fma.rn.f32 	%f516, %f426, %f420, %f436;
	fma.rn.f32 	%f517, %f426, %f421, %f437;
	fma.rn.f32 	%f518, %f426, %f422, %f438;
	fma.rn.f32 	%f519, %f426, %f423, %f439;
	fma.rn.f32 	%f520, %f426, %f424, %f440;
	fma.rn.f32 	%f521, %f426, %f425, %f441;
	fma.rn.f32 	%f522, %f427, %f418, %f442;
	fma.rn.f32 	%f523, %f427, %f419, %f443;
	fma.rn.f32 	%f524, %f427, %f420, %f444;
	fma.rn.f32 	%f525, %f427, %f421, %f445;
	fma.rn.f32 	%f526, %f427, %f422, %f446;
	fma.rn.f32 	%f527, %f427, %f423, %f447;
	fma.rn.f32 	%f528, %f427, %f424, %f448;
	fma.rn.f32 	%f529, %f427, %f425, %f449;
	fma.rn.f32 	%f530, %f428, %f418, %f450;
	fma.rn.f32 	%f531, %f428, %f419, %f451;
	fma.rn.f32 	%f532, %f428, %f420, %f452;
	fma.rn.f32 	%f533, %f428, %f421, %f453;
	fma.rn.f32 	%f534, %f428, %f422, %f454;
	fma.rn.f32 	%f535, %f428, %f423, %f455;
	fma.rn.f32 	%f536, %f428, %f424, %f456;
	fma.rn.f32 	%f537, %f428, %f425, %f457;
	fma.rn.f32 	%f538, %f429, %f418, %f458;
	fma.rn.f32 	%f539, %f429, %f419, %f459;
	fma.rn.f32 	%f540, %f429, %f420, %f460;
	fma.rn.f32 	%f541, %f429, %f421, %f461;
	fma.rn.f32 	%f542, %f429, %f422, %f462;
	fma.rn.f32 	%f543, %f429, %f423, %f463;
	fma.rn.f32 	%f544, %f429, %f424, %f464;
	fma.rn.f32 	%f545, %f429, %f425, %f465;
	fma.rn.f32 	%f546, %f430, %f418, %f466;
	fma.rn.f32 	%f547, %f430, %f419, %f467;
	fma.rn.f32 	%f548, %f430, %f420, %f468;
	fma.rn.f32 	%f549, %f430, %f421, %f469;
	fma.rn.f32 	%f550, %f430, %f422, %f470;
	fma.rn.f32 	%f551, %f430, %f423, %f471;
	fma.rn.f32 	%f552, %f430, %f424, %f472;
	fma.rn.f32 	%f553, %f430, %f425, %f473;
	fma.rn.f32 	%f554, %f431, %f418, %f474;
	fma.rn.f32 	%f555, %f431, %f419, %f475;
	fma.rn.f32 	%f556, %f431, %f420, %f476;
	fma.rn.f32 	%f557, %f431, %f421, %f477;
	fma.rn.f32 	%f558, %f431, %f422, %f478;
	fma.rn.f32 	%f559, %f431, %f423, %f479;
	fma.rn.f32 	%f560, %f431, %f424, %f480;
	fma.rn.f32 	%f561, %f431, %f425, %f481;
	fma.rn.f32 	%f562, %f432, %f418, %f482;
	fma.rn.f32 	%f563, %f432, %f419, %f483;
	fma.rn.f32 	%f564, %f432, %f420, %f484;
	fma.rn.f32 	%f565, %f432, %f421, %f485;
	fma.rn.f32 	%f566, %f432, %f422, %f486;
	fma.rn.f32 	%f567, %f432, %f423, %f487;
	fma.rn.f32 	%f568, %f432, %f424, %f488;
	fma.rn.f32 	%f569, %f432, %f425, %f489;
	fma.rn.f32 	%f570, %f433, %f418, %f490;
	fma.rn.f32 	%f571, %f433, %f419, %f491;
	fma.rn.f32 	%f572, %f433, %f420, %f492;
	fma.rn.f32 	%f573, %f433, %f421, %f493;
	fma.rn.f32 	%f574, %f433, %f422, %f494;
	fma.rn.f32 	%f575, %f433, %f423, %f495;
	fma.rn.f32 	%f576, %f433, %f424, %f496;
	fma.rn.f32 	%f577, %f433, %f425, %f497;
	ld.shared.v4.f32 	{%f578, %f579, %f580, %f581}, [%r43+3072];
	ld.shared.v4.f32 	{%f582, %f583, %f584, %f585}, [%r43+3088];
	ld.shared.v4.f32 	{%f586, %f587, %f588, %f589}, [%r56+3072];
	ld.shared.v4.f32 	{%f590, %f591, %f592, %f593}, [%r56+3088];
	fma.rn.f32 	%f594, %f506, %f498, %f514;
	fma.rn.f32 	%f595, %f506, %f499, %f515;
	fma.rn.f32 	%f596, %f506, %f500, %f516;
	fma.rn.f32 	%f597, %f506, %f501, %f517;
	fma.rn.f32 	%f598, %f506, %f502, %f518;
	fma.rn.f32 	%f599, %f506, %f503, %f519;
	fma.rn.f32 	%f600, %f506, %f504, %f520;
	fma.rn.f32 	%f601, %f506, %f505, %f521;
	fma.rn.f32 	%f602, %f507, %f498, %f522;
	fma.rn.f32 	%f603, %f507, %f499, %f523;
	fma.rn.f32 	%f604, %f507, %f500, %f524;
	fma.rn.f32 	%f605, %f507, %f501, %f525;
	fma.rn.f32 	%f606, %f507, %f502, %f526;
	fma.rn.f32 	%f607, %f507, %f503, %f527;
	fma.rn.f32 	%f608, %f507, %f504, %f528;
	fma.rn.f32 	%f609, %f507, %f505, %f529;
	fma.rn.f32 	%f610, %f508, %f498, %f530;
	fma.rn.f32 	%f611, %f508, %f499, %f531;
	fma.rn.f32 	%f612, %f508, %f500, %f532;
	fma.rn.f32 	%f613, %f508, %f501, %f533;
	fma.rn.f32 	%f614, %f508, %f502, %f534;
	fma.rn.f32 	%f615, %f508, %f503, %f535;
	fma.rn.f32 	%f616, %f508, %f504, %f536;
	fma.rn.f32 	%f617, %f508, %f505, %f537;
	fma.rn.f32 	%f618, %f509, %f498, %f538;
	fma.rn.f32 	%f619, %f509, %f499, %f539;
	fma.rn.f32 	%f620, %f509, %f500, %f540;
	fma.rn.f32 	%f621, %f509, %f501, %f541;
	fma.rn.f32 	%f622, %f509, %f502, %f542;
	fma.rn.f32 	%f623, %f509, %f503, %f543;
	fma.rn.f32 	%f624, %f509, %f504, %f544;
	fma.rn.f32 	%f625, %f509, %f505, %f545;
	fma.rn.f32 	%f626, %f510, %f498, %f546;
	fma.rn.f32 	%f627, %f510, %f499, %f547;
	fma.rn.f32 	%f628, %f510, %f500, %f548;
	fma.rn.f32 	%f629, %f510, %f501, %f549;
	fma.rn.f32 	%f630, %f510, %f502, %f550;
	fma.rn.f32 	%f631, %f510, %f503, %f551;
	fma.rn.f32 	%f632, %f510, %f504, %f552;
	fma.rn.f32 	%f633, %f510, %f505, %f553;
	fma.rn.f32 	%f634, %f511, %f498, %f554;
	fma.rn.f32 	%f635, %f511, %f499, %f555;
	fma.rn.f32 	%f636, %f511, %f500, %f556;
	fma.rn.f32 	%f637, %f511, %f501, %f557;
	fma.rn.f32 	%f638, %f511, %f502, %f558;
	fma.rn.f32 	%f639, %f511, %f503, %f559;
	fma.rn.f32 	%f640, %f511, %f504, %f560;
	fma.rn.f32 	%f641, %f511, %f505, %f561;
	fma.rn.f32 	%f642, %f512, %f498, %f562;
	fma.rn.f32 	%f643, %f512, %f499, %f563;
	fma.rn.f32 	%f644, %f512, %f500, %f564;
	fma.rn.f32 	%f645, %f512, %f501, %f565;
	fma.rn.f32 	%f646, %f512, %f502, %f566;
	fma.rn.f32 	%f647, %f512, %f503, %f567;
	fma.rn.f32 	%f648, %f512, %f504, %f568;
	fma.rn.f32 	%f649, %f512, %f505, %f569;
	fma.rn.f32 	%f650, %f513, %f498, %f570;
	fma.rn.f32 	%f651, %f513, %f499, %f571;
	fma.rn.f32 	%f652, %f513, %f500, %f572;
	fma.rn.f32 	%f653, %f513, %f501, %f573;
	fma.rn.f32 	%f654, %f513, %f502, %f574;
	fma.rn.f32 	%f655, %f513, %f503, %f575;
	fma.rn.f32 	%f656, %f513, %f504, %f576;
	fma.rn.f32 	%f657, %f513, %f505, %f577;
	ld.shared.v4.f32 	{%f658, %f659, %f660, %f661}, [%r43+3584];
	ld.shared.v4.f32 	{%f662, %f663, %f664, %f665}, [%r43+3600];
	ld.shared.v4.f32 	{%f666, %f667, %f668, %f669}, [%r56+3584];
	ld.shared.v4.f32 	{%f670, %f671, %f672, %f673}, [%r56+3600];
	fma.rn.f32 	%f674, %f586, %f578, %f594;
	fma.rn.f32 	%f675, %f586, %f579, %f595;
	fma.rn.f32 	%f676, %f586, %f580, %f596;
	fma.rn.f32 	%f677, %f586, %f581, %f597;
	fma.rn.f32 	%f678, %f586, %f582, %f598;
	fma.rn.f32 	%f679, %f586, %f583, %f599;
	fma.rn.f32 	%f680, %f586, %f584, %f600;
	fma.rn.f32 	%f681, %f586, %f585, %f601;
	fma.rn.f32 	%f682, %f587, %f578, %f602;
	fma.rn.f32 	%f683, %f587, %f579, %f603;
	fma.rn.f32 	%f684, %f587, %f580, %f604;
	fma.rn.f32 	%f685, %f587, %f581, %f605;
	fma.rn.f32 	%f686, %f587, %f582, %f606;
	fma.rn.f32 	%f687, %f587, %f583, %f607;
	fma.rn.f32 	%f688, %f587, %f584, %f608;
	fma.rn.f32 	%f689, %f587, %f585, %f609;
	fma.rn.f32 	%f690, %f588, %f578, %f610;
	fma.rn.f32 	%f691, %f588, %f579, %f611;
	fma.rn.f32 	%f692, %f588, %f580, %f612;
	fma.rn.f32 	%f693, %f588, %f581, %f613;
	fma.rn.f32 	%f694, %f588, %f582, %f614;
	fma.rn.f32 	%f695, %f588, %f583, %f615;
	fma.rn.f32 	%f696, %f588, %f584, %f616;
	fma.rn.f32 	%f697, %f588, %f585, %f617;
	fma.rn.f32 	%f698, %f589, %f578, %f618;
	fma.rn.f32 	%f699, %f589, %f579, %f619;
	fma.rn.f32 	%f700, %f589, %f580, %f620;
	fma.rn.f32 	%f701, %f589, %f581, %f621;
	fma.rn.f32 	%f702, %f589, %f582, %f622;
	fma.rn.f32 	%f703, %f589, %f583, %f623;
	fma.rn.f32 	%f704, %f589, %f584, %f624;
	fma.rn.f32 	%f705, %f589, %f585, %f625;
	fma.rn.f32 	%f706, %f590, %f578, %f626;
	fma.rn.f32 	%f707, %f590, %f579, %f627;
	fma.rn.f32 	%f708, %f590, %f580, %f628;
	fma.rn.f32 	%f709, %f590, %f581, %f629;
	fma.rn.f32 	%f710, %f590, %f582, %f630;
	fma.rn.f32 	%f711, %f590, %f583, %f631;
	fma.rn.f32 	%f712, %f590, %f584, %f632;
	fma.rn.f32 	%f713, %f590, %f585, %f633;
	fma.rn.f32 	%f714, %f591, %f578, %f634;
	fma.rn.f32 	%f715, %f591, %f579, %f635;
	fma.rn.f32 	%f716, %f591, %f580, %f636;
	fma.rn.f32 	%f717, %f591, %f581, %f637;
	fma.rn.f32 	%f718, %f591, %f582, %f638;
	fma.rn.f32 	%f719, %f591, %f583, %f639;
	fma.rn.f32 	%f720, %f591, %f584, %f640;
	fma.rn.f32 	%f721, %f591, %f585, %f641;
	fma.rn.f32 	%f722, %f592, %f578, %f642;
	fma.rn.f32 	%f723, %f592, %f579, %f643;
	fma.rn.f32 	%f724, %f592, %f580, %f644;
	fma.rn.f32 	%f725, %f592, %f581, %f645;
	fma.rn.f32 	%f726, %f592, %f582, %f646;
	fma.rn.f32 	%f727, %f592, %f583, %f647;
	fma.rn.f32 	%f728, %f592, %f584, %f648;
	fma.rn.f32 	%f729, %f592, %f585, %f649;
	fma.rn.f32 	%f730, %f593, %f578, %f650;
	fma.rn.f32 	%f731, %f593, %f579, %f651;
	fma.rn.f32 	%f732, %f593, %f580, %f652;
	fma.rn.f32 	%f733, %f593, %f581, %f653;
	fma.rn.f32 	%f734, %f593, %f582, %f654;
	fma.rn.f32 	%f735, %f593, %f583, %f655;
	fma.rn.f32 	%f736, %f593, %f584, %f656;
	fma.rn.f32 	%f737, %f593, %f585, %f657;
	ld.shared.v4.f32 	{%f738, %f739, %f740, %f741}, [%r43+4096];
	ld.shared.v4.f32 	{%f742, %f743, %f744, %f745}, [%r43+4112];
	ld.shared.v4.f32 	{%f746, %f747, %f748, %f749}, [%r56+4096];
	ld.shared.v4.f32 	{%f750, %f751, %f752, %f753}, [%r56+4112];
	fma.rn.f32 	%f754, %f666, %f658, %f674;
	fma.rn.f32 	%f755, %f666, %f659, %f675;
	fma.rn.f32 	%f756, %f666, %f660, %f676;
	fma.rn.f32 	%f757, %f666, %f661, %f677;
	fma.rn.f32 	%f758, %f666, %f662, %f678;
	fma.rn.f32 	%f759, %f666, %f663, %f679;
	fma.rn.f32 	%f760, %f666, %f664, %f680;
	fma.rn.f32 	%f761, %f666, %f665, %f681;
	fma.rn.f32 	%f762, %f667, %f658, %f682;
	fma.rn.f32 	%f763, %f667, %f659, %f683;
	fma.rn.f32 	%f764, %f667, %f660, %f684;
	fma.rn.f32 	%f765, %f667, %f661, %f685;
	fma.rn.f32 	%f766, %f667, %f662, %f686;
	fma.rn.f32 	%f767, %f667, %f663, %f687;
	fma.rn.f32 	%f768, %f667, %f664, %f688;
	fma.rn.f32 	%f769, %f667, %f665, %f689;
	fma.rn.f32 	%f770, %f668, %f658, %f690;
	fma.rn.f32 	%f771, %f668, %f659, %f691;
	fma.rn.f32 	%f772, %f668, %f660, %f692;
	fma.rn.f32 	%f773, %f668, %f661, %f693;
	fma.rn.f32 	%f774, %f668, %f662, %f694;
	fma.rn.f32 	%f775, %f668, %f663, %f695;
	fma.rn.f32 	%f776, %f668, %f664, %f696;
	fma.rn.f32 	%f777, %f668, %f665, %f697;
	fma.rn.f32 	%f778, %f669, %f658, %f698;
	fma.rn.f32 	%f779, %f669, %f659, %f699;
	fma.rn.f32 	%f780, %f669, %f660, %f700;
	fma.rn.f32 	%f781, %f669, %f661, %f701;
	fma.rn.f32 	%f782, %f669, %f662, %f702;
	fma.rn.f32 	%f783, %f669, %f663, %f703;
	fma.rn.f32 	%f784, %f669, %f664, %f704;
	fma.rn.f32 	%f785, %f669, %f665, %f705;
	fma.rn.f32 	%f786, %f670, %f658, %f706;
	fma.rn.f32 	%f787, %f670, %f659, %f707;
	fma.rn.f32 	%f788, %f670, %f660, %f708;
	fma.rn.f32 	%f789, %f670, %f661, %f709;
	fma.rn.f32 	%f790, %f670, %f662, %f710;
	fma.rn.f32 	%f791, %f670, %f663, %f711;
	fma.rn.f32 	%f792, %f670, %f664, %f712;
	fma.rn.f32 	%f793, %f670, %f665, %f713;
	fma.rn.f32 	%f794, %f671, %f658, %f714;
	fma.rn.f32 	%f795, %f671, %f659, %f715;
	fma.rn.f32 	%f796, %f671, %f660, %f716;
	fma.rn.f32 	%f797, %f671, %f661, %f717;
	fma.rn.f32 	%f798, %f671, %f662, %f718;
	fma.rn.f32 	%f799, %f671, %f663, %f719;
	fma.rn.f32 	%f800, %f671, %f664, %f720;
	fma.rn.f32 	%f801, %f671, %f665, %f721;
	fma.rn.f32 	%f802, %f672, %f658, %f722;
	fma.rn.f32 	%f803, %f672, %f659, %f723;
	fma.rn.f32 	%f804, %f672, %f660, %f724;
	fma.rn.f32 	%f805, %f672, %f661, %f725;
	fma.rn.f32 	%f806, %f672, %f662, %f726;
	fma.rn.f32 	%f807, %f672, %f663, %f727;
	fma.rn.f32 	%f808, %f672, %f664, %f728;
	fma.rn.f32 	%f809, %f672, %f665, %f729;
	fma.rn.f32 	%f810, %f673, %f658, %f730;
	fma.rn.f32 	%f811, %f673, %f659, %f731;
	fma.rn.f32 	%f812, %f673, %f660, %f732;
	fma.rn.f32 	%f813, %f673, %f661, %f733;
	fma.rn.f32 	%f814, %f673, %f662, %f734;
	fma.rn.f32 	%f815, %f673, %f663, %f735;
	fma.rn.f32 	%f816, %f673, %f664, %f736;
	fma.rn.f32 	%f817, %f673, %f665, %f737;
	ld.shared.v4.f32 	{%f818, %f819, %f820, %f821}, [%r43+4608];
	ld.shared.v4.f32 	{%f822, %f823, %f824, %f825}, [%r43+4624];
	ld.shared.v4.f32 	{%f826, %f827, %f828, %f829}, [%r56+4608];
	ld.shared.v4.f32 	{%f830, %f831, %f832, %f833}, [%r56+4624];
	fma.rn.f32 	%f834, %f746, %f738, %f754;
	fma.rn.f32 	%f835, %f746, %f739, %f755;
	fma.rn.f32 	%f836, %f746, %f740, %f756;
	fma.rn.f32 	%f837, %f746, %f741, %f757;
	fma.rn.f32 	%f838, %f746, %f742, %f758;
	fma.rn.f32 	%f839, %f746, %f743, %f759;
	fma.rn.f32 	%f840, %f746, %f744, %f760;
	fma.rn.f32 	%f841, %f746, %f745, %f761;
	fma.rn.f32 	%f842, %f747, %f738, %f762;
	fma.rn.f32 	%f843, %f747, %f739, %f763;
	fma.rn.f32 	%f844, %f747, %f740, %f764;
	fma.rn.f32 	%f845, %f747, %f741, %f765;
	fma.rn.f32 	%f846, %f747, %f742, %f766;
	fma.rn.f32 	%f847, %f747, %f743, %f767;
	fma.rn.f32 	%f848, %f747, %f744, %f768;
	fma.rn.f32 	%f849, %f747, %f745, %f769;
	fma.rn.f32 	%f850, %f748, %f738, %f770;
	fma.rn.f32 	%f851, %f748, %f739, %f771;
	fma.rn.f32 	%f852, %f748, %f740, %f772;
	fma.rn.f32 	%f853, %f748, %f741, %f773;
	fma.rn.f32 	%f854, %f748, %f742, %f774;
	fma.rn.f32 	%f855, %f748, %f743, %f775;
	fma.rn.f32 	%f856, %f748, %f744, %f776;
	fma.rn.f32 	%f857, %f748, %f745, %f777;
	fma.rn.f32 	%f858, %f749, %f738, %f778;
	fma.rn.f32 	%f859, %f749, %f739, %f779;
	fma.rn.f32 	%f860, %f749, %f740, %f780;
	fma.rn.f32 	%f861, %f749, %f741, %f781;
	fma.rn.f32 	%f862, %f749, %f742, %f782;
	fma.rn.f32 	%f863, %f749, %f743, %f783;
	fma.rn.f32 	%f864, %f749, %f744, %f784;
	fma.rn.f32 	%f865, %f749, %f745, %f785;
	fma.rn.f32 	%f866, %f750, %f738, %f786;
	fma.rn.f32 	%f867, %f750, %f739, %f787;
	fma.rn.f32 	%f868, %f750, %f740, %f788;
	fma.rn.f32 	%f869, %f750, %f741, %f789;
	fma.rn.f32 	%f870, %f750, %f742, %f790;
	fma.rn.f32 	%f871, %f750, %f743, %f791;
	fma.rn.f32 	%f872, %f750, %f744, %f792;
	fma.rn.f32 	%f873, %f750, %f745, %f793;
	fma.rn.f32 	%f874, %f751, %f738, %f794;
	fma.rn.f32 	%f875, %f751, %f739, %f795;
	fma.rn.f32 	%f876, %f751, %f740, %f796;
	fma.rn.f32 	%f877, %f751, %f741, %f797;
	fma.rn.f32 	%f878, %f751, %f742, %f798;
	fma.rn.f32 	%f879, %f751, %f743, %f799;
	fma.rn.f32 	%f880, %f751, %f744, %f800;
	fma.rn.f32 	%f881, %f751, %f745, %f801;
	fma.rn.f32 	%f882, %f752, %f738, %f802;
	fma.rn.f32 	%f883, %f752, %f739, %f803;
	fma.rn.f32 	%f884, %f752, %f740, %f804;
	fma.rn.f32 	%f885, %f752, %f741, %f805;
	fma.rn.f32 	%f886, %f752, %f742, %f806;
	fma.rn.f32 	%f887, %f752, %f743, %f807;
	fma.rn.f32 	%f888, %f752, %f744, %f808;
	fma.rn.f32 	%f889, %f752, %f745, %f809;
	fma.rn.f32 	%f890, %f753, %f738, %f810;
	fma.rn.f32 	%f891, %f753, %f739, %f811;
	fma.rn.f32 	%f892, %f753, %f740, %f812;
	fma.rn.f32 	%f893, %f753, %f741, %f813;
	fma.rn.f32 	%f894, %f753, %f742, %f814;
	fma.rn.f32 	%f895, %f753, %f743, %f815;
	fma.rn.f32 	%f896, %f753, %f744, %f816;
	fma.rn.f32 	%f897, %f753, %f745, %f817;
	ld.shared.v4.f32 	{%f898, %f899, %f900, %f901}, [%r43+5120];
	ld.shared.v4.f32 	{%f902, %f903, %f904, %f905}, [%r43+5136];
	ld.shared.v4.f32 	{%f906, %f907, %f908, %f909}, [%r56+5120];
	ld.shared.v4.f32 	{%f910, %f911, %f912, %f913}, [%r56+5136];
	fma.rn.f32 	%f914, %f826, %f818, %f834;
	fma.rn.f32 	%f915, %f826, %f819, %f835;
	fma.rn.f32 	%f916, %f826, %f820, %f836;
	fma.rn.f32 	%f917, %f826, %f821, %f837;
	fma.rn.f32 	%f918, %f826, %f822, %f838;
	fma.rn.f32 	%f919, %f826, %f823, %f839;
	fma.rn.f32 	%f920, %f826, %f824, %f840;
	fma.rn.f32 	%f921, %f826, %f825, %f841;
	fma.rn.f32 	%f922, %f827, %f818, %f842;
	fma.rn.f32 	%f923, %f827, %f819, %f843;
	fma.rn.f32 	%f924, %f827, %f820, %f844;
	fma.rn.f32 	%f925, %f827, %f821, %f845;
	fma.rn.f32 	%f926, %f827, %f822, %f846;
	fma.rn.f32 	%f927, %f827, %f823, %f847;
	fma.rn.f32 	%f928, %f827, %f824, %f848;
	fma.rn.f32 	%f929, %f827, %f825, %f849;
	fma.rn.f32 	%f930, %f828, %f818, %f850;
	fma.rn.f32 	%f931, %f828, %f819, %f851;
	fma.rn.f32 	%f932, %f828, %f820, %f852;
	fma.rn.f32 	%f933, %f828, %f821, %f853;
	fma.rn.f32 	%f934, %f828, %f822, %f854;
	fma.rn.f32 	%f935, %f828, %f823, %f855;
	fma.rn.f32 	%f936, %f828, %f824, %f856;
	fma.rn.f32 	%f937, %f828, %f825, %f857;
	fma.rn.f32 	%f938, %f829, %f818, %f858;
	fma.rn.f32 	%f939, %f829, %f819, %f859;
	fma.rn.f32 	%f940, %f829, %f820, %f860;
	fma.rn.f32 	%f941, %f829, %f821, %f861;
	fma.rn.f32 	%f942, %f829, %f822, %f862;
	fma.rn.f32 	%f943, %f829, %f823, %f863;
	fma.rn.f32 	%f944, %f829, %f824, %f864;
	fma.rn.f32 	%f945, %f829, %f825, %f865;
	fma.rn.f32 	%f946, %f830, %f818, %f866;
	fma.rn.f32 	%f947, %f830, %f819, %f867;
	fma.rn.f32 	%f948, %f830, %f820, %f868;
	fma.rn.f32 	%f949, %f830, %f821, %f869;
	fma.rn.f32 	%f950, %f830, %f822, %f870;
	fma.rn.f32 	%f951, %f830, %f823, %f871;
	fma.rn.f32 	%f952, %f830, %f824, %f872;
	fma.rn.f32 	%f953, %f830, %f825, %f873;
	fma.rn.f32 	%f954, %f831, %f818, %f874;
	fma.rn.f32 	%f955, %f831, %f819, %f875;
	fma.rn.f32 	%f956, %f831, %f820, %f876;
	fma.rn.f32 	%f957, %f831, %f821, %f877;
	fma.rn.f32 	%f958, %f831, %f822, %f878;
	fma.rn.f32 	%f959, %f831, %f823, %f879;
	fma.rn.f32 	%f960, %f831, %f824, %f880;
	fma.rn.f32 	%f961, %f831, %f825, %f881;
	fma.rn.f32 	%f962, %f832, %f818, %f882;
	fma.rn.f32 	%f963, %f832, %f819, %f883;
	fma.rn.f32 	%f964, %f832, %f820, %f884;
	fma.rn.f32 	%f965, %f832, %f821, %f885;
	fma.rn.f32 	%f966, %f832, %f822, %f886;
	fma.rn.f32 	%f967, %f832, %f823, %f887;
	fma.rn.f32 	%f968, %f832, %f824, %f888;
	fma.rn.f32 	%f969, %f832, %f825, %f889;
	fma.rn.f32 	%f970, %f833, %f818, %f890;
	fma.rn.f32 	%f971, %f833, %f819, %f891;
	fma.rn.f32 	%f972, %f833, %f820, %f892;
	fma.rn.f32 	%f973, %f833, %f821, %f893;
	fma.rn.f32 	%f974, %f833, %f822, %f894;
	fma.rn.f32 	%f975, %f833, %f823, %f895;
	fma.rn.f32 	%f976, %f833, %f824, %f896;
	fma.rn.f32 	%f977, %f833, %f825, %f897;
	ld.shared.v4.f32 	{%f978, %f979, %f980, %f981}, [%r43+5632];
	ld.shared.v4.f32 	{%f982, %f983, %f984, %f985}, [%r43+5648];
	ld.shared.v4.f32 	{%f986, %f987, %f988, %f989}, [%r56+5632];
	ld.shared.v4.f32 	{%f990, %f991, %f992, %f993}, [%r56+5648];
	fma.rn.f32 	%f994, %f906, %f898, %f914;
	fma.rn.f32 	%f995, %f906, %f899, %f915;
	fma.rn.f32 	%f996, %f906, %f900, %f916;
	fma.rn.f32 	%f997, %f906, %f901, %f917;
	fma.rn.f32 	%f998, %f906, %f902, %f918;
	fma.rn.f32 	%f999, %f906, %f903, %f919;
	fma.rn.f32 	%f1000, %f906, %f904, %f920;
	fma.rn.f32 	%f1001, %f906, %f905, %f921;
	fma.rn.f32 	%f1002, %f907, %f898, %f922;
	fma.rn.f32 	%f1003, %f907, %f899, %f923;
	fma.rn.f32 	%f1004, %f907, %f900, %f924;
	fma.rn.f32 	%f1005, %f907, %f901, %f925;
	fma.rn.f32 	%f1006, %f907, %f902, %f926;
	fma.rn.f32 	%f1007, %f907, %f903, %f927;
	fma.rn.f32 	%f1008, %f907, %f904, %f928;
	fma.rn.f32 	%f1009, %f907, %f905, %f929;
	fma.rn.f32 	%f1010, %f908, %f898, %f930;
	fma.rn.f32 	%f1011, %f908, %f899, %f931;
	fma.rn.f32 	%f1012, %f908, %f900, %f932;
	fma.rn.f32 	%f1013, %f908, %f901, %f933;
	fma.rn.f32 	%f1014, %f908, %f902, %f934;
	fma.rn.f32 	%f1015, %f908, %f903, %f935;
	fma.rn.f32 	%f1016, %f908, %f904, %f936;
	fma.rn.f32 	%f1017, %f908, %f905, %f937;
	fma.rn.f32 	%f1018, %f909, %f898, %f938;
	fma.rn.f32 	%f1019, %f909, %f899, %f939;
	fma.rn.f32 	%f1020, %f909, %f900, %f940;
	fma.rn.f32 	%f1021, %f909, %f901, %f941;
	fma.rn.f32 	%f1022, %f909, %f902, %f942;
	fma.rn.f32 	%f1023, %f909, %f903, %f943;
	fma.rn.f32 	%f1024, %f909, %f904, %f944;
	fma.rn.f32 	%f1025, %f909, %f905, %f945;
	fma.rn.f32 	%f1026, %f910, %f898, %f946;
	fma.rn.f32 	%f1027, %f910, %f899, %f947;
	fma.rn.f32 	%f1028, %f910, %f900, %f948;
	fma.rn.f32 	%f1029, %f910, %f901, %f949;
	fma.rn.f32 	%f1030, %f910, %f902, %f950;
	fma.rn.f32 	%f1031, %f910, %f903, %f951;
	fma.rn.f32 	%f1032, %f910, %f904, %f952;
	fma.rn.f32 	%f1033, %f910, %f905, %f953;
	fma.rn.f32 	%f1034, %f911, %f898, %f954;
	fma.rn.f32 	%f1035, %f911, %f899, %f955;
	fma.rn.f32 	%f1036, %f911, %f900, %f956;
	fma.rn.f32 	%f1037, %f911, %f901, %f957;
	fma.rn.f32 	%f1038, %f911, %f902, %f958;
	fma.rn.f32 	%f1039, %f911, %f903, %f959;
	fma.rn.f32 	%f1040, %f911, %f904, %f960;
	fma.rn.f32 	%f1041, %f911, %f905, %f961;
	fma.rn.f32 	%f1042, %f912, %f898, %f962;
	fma.rn.f32 	%f1043, %f912, %f899, %f963;
	fma.rn.f32 	%f1044, %f912, %f900, %f964;
	fma.rn.f32 	%f1045, %f912, %f901, %f965;
	fma.rn.f32 	%f1046, %f912, %f902, %f966;
	fma.rn.f32 	%f1047, %f912, %f903, %f967;
	fma.rn.f32 	%f1048, %f912, %f904, %f968;
	fma.rn.f32 	%f1049, %f912, %f905, %f969;
	fma.rn.f32 	%f1050, %f913, %f898, %f970;
	fma.rn.f32 	%f1051, %f913, %f899, %f971;
	fma.rn.f32 	%f1052, %f913, %f900, %f972;
	fma.rn.f32 	%f1053, %f913, %f901, %f973;
	fma.rn.f32 	%f1054, %f913, %f902, %f974;
	fma.rn.f32 	%f1055, %f913, %f903, %f975;
	fma.rn.f32 	%f1056, %f913, %f904, %f976;
	fma.rn.f32 	%f1057, %f913, %f905, %f977;
	ld.shared.v4.f32 	{%f1058, %f1059, %f1060, %f1061}, [%r43+6144];
	ld.shared.v4.f32 	{%f1062, %f1063, %f1064, %f1065}, [%r43+6160];
	ld.shared.v4.f32 	{%f1066, %f1067, %f1068, %f1069}, [%r56+6144];
	ld.shared.v4.f32 	{%f1070, %f1071, %f1072, %f1073}, [%r56+6160];
	fma.rn.f32 	%f1074, %f986, %f978, %f994;
	fma.rn.f32 	%f1075, %f986, %f979, %f995;
	fma.rn.f32 	%f1076, %f986, %f980, %f996;
	fma.rn.f32 	%f1077, %f986, %f981, %f997;
	fma.rn.f32 	%f1078, %f986, %f982, %f998;
	fma.rn.f32 	%f1079, %f986, %f983, %f999;
	fma.rn.f32 	%f1080, %f986, %f984, %f1000;
	fma.rn.f32 	%f1081, %f986, %f985, %f1001;
	fma.rn.f32 	%f1082, %f987, %f978, %f1002;
	fma.rn.f32 	%f1083, %f987, %f979, %f1003;
	fma.rn.f32 	%f1084, %f987, %f980, %f1004;
	fma.rn.f32 	%f1085, %f987, %f981, %f1005;
	fma.rn.f32 	%f1086, %f987, %f982, %f1006;
	fma.rn.f32 	%f1087, %f987, %f983, %f1007;
	fma.rn.f32 	%f1088, %f987, %f984, %f1008;
	fma.rn.f32 	%f1089, %f987, %f985, %f1009;
	fma.rn.f32 	%f1090, %f988, %f978, %f1010;
	fma.rn.f32 	%f1091, %f988, %f979, %f1011;
	fma.rn.f32 	%f1092, %f988, %f980, %f1012;
	fma.rn.f32 	%f1093, %f988, %f981, %f1013;
	fma.rn.f32 	%f1094, %f988, %f982, %f1014;
	fma.rn.f32 	%f1095, %f988, %f983, %f1015;
	fma.rn.f32 	%f1096, %f988, %f984, %f1016;
	fma.rn.f32 	%f1097, %f988, %f985, %f1017;
	fma.rn.f32 	%f1098, %f989, %f978, %f1018;
	fma.rn.f32 	%f1099, %f989, %f979, %f1019;
	fma.rn.f32 	%f1100, %f989, %f980, %f1020;
	fma.rn.f32 	%f1101, %f989, %f981, %f1021;
	fma.rn.f32 	%f1102, %f989, %f982, %f1022;
	fma.rn.f32 	%f1103, %f989, %f983, %f1023;
	fma.rn.f32 	%f1104, %f989, %f984, %f1024;
	fma.rn.f32 	%f1105, %f989, %f985, %f1025;
	fma.rn.f32 	%f1106, %f990, %f978, %f1026;
	fma.rn.f32 	%f1107, %f990, %f979, %f1027;
	fma.rn.f32 	%f1108, %f990, %f980, %f1028;
	fma.rn.f32 	%f1109, %f990, %f981, %f1029;
	fma.rn.f32 	%f1110, %f990, %f982, %f1030;
	fma.rn.f32 	%f1111, %f990, %f983, %f1031;
	fma.rn.f32 	%f1112, %f990, %f984, %f1032;
	fma.rn.f32 	%f1113, %f990, %f985, %f1033;
	fma.rn.f32 	%f1114, %f991, %f978, %f1034;
	fma.rn.f32 	%f1115, %f991, %f979, %f1035;
	fma.rn.f32 	%f1116, %f991, %f980, %f1036;
	fma.rn.f32 	%f1117, %f991, %f981, %f1037;
	fma.rn.f32 	%f1118, %f991, %f982, %f1038;
	fma.rn.f32 	%f1119, %f991, %f983, %f1039;
	fma.rn.f32 	%f1120, %f991, %f984, %f1040;
	fma.rn.f32 	%f1121, %f991, %f985, %f1041;
	fma.rn.f32 	%f1122, %f992, %f978, %f1042;
	fma.rn.f32 	%f1123, %f992, %f979, %f1043;
	fma.rn.f32 	%f1124, %f992, %f980, %f1044;
	fma.rn.f32 	%f1125, %f992, %f981, %f1045;
	fma.rn.f32 	%f1126, %f992, %f982, %f1046;
	fma.rn.f32 	%f1127, %f992, %f983, %f1047;
	fma.rn.f32 	%f1128, %f992, %f984, %f1048;
	fma.rn.f32 	%f1129, %f992, %f985, %f1049;
	fma.rn.f32 	%f1130, %f993, %f978, %f1050;
	fma.rn.f32 	%f1131, %f993, %f979, %f1051;
	fma.rn.f32 	%f1132, %f993, %f980, %f1052;
	fma.rn.f32 	%f1133, %f993, %f981, %f1053;
	fma.rn.f32 	%f1134, %f993, %f982, %f1054;
	fma.rn.f32 	%f1135, %f993, %f983, %f1055;
	fma.rn.f32 	%f1136, %f993, %f984, %f1056;
	fma.rn.f32 	%f1137, %f993, %f985, %f1057;
	ld.shared.v4.f32 	{%f1138, %f1139, %f1140, %f1141}, [%r43+6656];
	ld.shared.v4.f32 	{%f1142, %f1143, %f1144, %f1145}, [%r43+6672];
	ld.shared.v4.f32 	{%f1146, %f1147, %f1148, %f1149}, [%r56+6656];
	ld.shared.v4.f32 	{%f1150, %f1151, %f1152, %f1153}, [%r56+6672];
	fma.rn.f32 	%f1154, %f1066, %f1058, %f1074;
	fma.rn.f32 	%f1155, %f1066, %f1059, %f1075;
	fma.rn.f32 	%f1156, %f1066, %f1060, %f1076;
	fma.rn.f32 	%f1157, %f1066, %f1061, %f1077;
	fma.rn.f32 	%f1158, %f1066, %f1062, %f1078;
	fma.rn.f32 	%f1159, %f1066, %f1063, %f1079;
	fma.rn.f32 	%f1160, %f1066, %f1064, %f1080;
	fma.rn.f32 	%f1161, %f1066, %f1065, %f1081;
	fma.rn.f32 	%f1162, %f1067, %f1058, %f1082;
	fma.rn.f32 	%f1163, %f1067, %f1059, %f1083;
	fma.rn.f32 	%f1164, %f1067, %f1060, %f1084;
	fma.rn.f32 	%f1165, %f1067, %f1061, %f1085;
	fma.rn.f32 	%f1166, %f1067, %f1062, %f1086;
	fma.rn.f32 	%f1167, %f1067, %f1063, %f1087;
	fma.rn.f32 	%f1168, %f1067, %f1064, %f1088;
	fma.rn.f32 	%f1169, %f1067, %f1065, %f1089;
	fma.rn.f32 	%f1170, %f1068, %f1058, %f1090;
	fma.rn.f32 	%f1171, %f1068, %f1059, %f1091;
	fma.rn.f32 	%f1172, %f1068, %f1060, %f1092;
	fma.rn.f32 	%f1173, %f1068, %f1061, %f1093;
	fma.rn.f32 	%f1174, %f1068, %f1062, %f1094;
	fma.rn.f32 	%f1175, %f1068, %f1063, %f1095;
	fma.rn.f32 	%f1176, %f1068, %f1064, %f1096;
	fma.rn.f32 	%f1177, %f1068, %f1065, %f1097;
	fma.rn.f32 	%f1178, %f1069, %f1058, %f1098;
	fma.rn.f32 	%f1179, %f1069, %f1059, %f1099;
	fma.rn.f32 	%f1180, %f1069, %f1060, %f1100;
	fma.rn.f32 	%f1181, %f1069, %f1061, %f1101;
	fma.rn.f32 	%f1182, %f1069, %f1062, %f1102;
	fma.rn.f32 	%f1183, %f1069, %f1063, %f1103;
	fma.rn.f32 	%f1184, %f1069, %f1064, %f1104;
	fma.rn.f32 	%f1185, %f1069, %f1065, %f1105;
	fma.rn.f32 	%f1186, %f1070, %f1058, %f1106;
	fma.rn.f32 	%f1187, %f1070, %f1059, %f1107;
	fma.rn.f32 	%f1188, %f1070, %f1060, %f1108;
	fma.rn.f32 	%f1189, %f1070, %f1061, %f1109;
	fma.rn.f32 	%f1190, %f1070, %f1062, %f1110;
	fma.rn.f32 	%f1191, %f1070, %f1063, %f1111;
	fma.rn.f32 	%f1192, %f1070, %f1064, %f1112;
	fma.rn.f32 	%f1193, %f1070, %f1065, %f1113;
	fma.rn.f32 	%f1194, %f1071, %f1058, %f1114;
	fma.rn.f32 	%f1195, %f1071, %f1059, %f1115;
	fma.rn.f32 	%f1196, %f1071, %f1060, %f1116;
	fma.rn.f32 	%f1197, %f1071, %f1061, %f1117;
	fma.rn.f32 	%f1198, %f1071, %f1062, %f1118;
	fma.rn.f32 	%f1199, %f1071, %f1063, %f1119;
	fma.rn.f32 	%f1200, %f1071, %f1064, %f1120;
	fma.rn.f32 	%f1201, %f1071, %f1065, %f1121;
	fma.rn.f32 	%f1202, %f1072, %f1058, %f1122;
	fma.rn.f32 	%f1203, %f1072, %f1059, %f1123;
	fma.rn.f32 	%f1204, %f1072, %f1060, %f1124;
	fma.rn.f32 	%f1205, %f1072, %f1061, %f1125;
	fma.rn.f32 	%f1206, %f1072, %f1062, %f1126;
	fma.rn.f32 	%f1207, %f1072, %f1063, %f1127;
	fma.rn.f32 	%f1208, %f1072, %f1064, %f1128;
	fma.rn.f32 	%f1209, %f1072, %f1065, %f1129;
	fma.rn.f32 	%f1210, %f1073, %f1058, %f1130;
	fma.rn.f32 	%f1211, %f1073, %f1059, %f1131;
	fma.rn.f32 	%f1212, %f1073, %f1060, %f1132;
	fma.rn.f32 	%f1213, %f1073, %f1061, %f1133;
	fma.rn.f32 	%f1214, %f1073, %f1062, %f1134;
	fma.rn.f32 	%f1215, %f1073, %f1063, %f1135;
	fma.rn.f32 	%f1216, %f1073, %f1064, %f1136;
	fma.rn.f32 	%f1217, %f1073, %f1065, %f1137;
	ld.shared.v4.f32 	{%f1218, %f1219, %f1220, %f1221}, [%r43+7168];
	ld.shared.v4.f32 	{%f1222, %f1223, %f1224, %f1225}, [%r43+7184];
	ld.shared.v4.f32 	{%f1226, %f1227, %f1228, %f1229}, [%r56+7168];
	ld.shared.v4.f32 	{%f1230, %f1231, %f1232, %f1233}, [%r56+7184];
	fma.rn.f32 	%f1234, %f1146, %f1138, %f1154;
	fma.rn.f32 	%f1235, %f1146, %f1139, %f1155;
	fma.rn.f32 	%f1236, %f1146, %f1140, %f1156;
	fma.rn.f32 	%f1237, %f1146, %f1141, %f1157;
	fma.rn.f32 	%f1238, %f1146, %f1142, %f1158;
	fma.rn.f32 	%f1239, %f1146, %f1143, %f1159;
	fma.rn.f32 	%f1240, %f1146, %f1144, %f1160;
	fma.rn.f32 	%f1241, %f1146, %f1145, %f1161;
	fma.rn.f32 	%f1242, %f1147, %f1138, %f1162;
	fma.rn.f32 	%f1243, %f1147, %f1139, %f1163;
	fma.rn.f32 	%f1244, %f1147, %f1140, %f1164;
	fma.rn.f32 	%f1245, %f1147, %f1141, %f1165;
	fma.rn.f32 	%f1246, %f1147, %f1142, %f1166;
	fma.rn.f32 	%f1247, %f1147, %f1143, %f1167;
	fma.rn.f32 	%f1248, %f1147, %f1144, %f1168;
	fma.rn.f32 	%f1249, %f1147, %f1145, %f1169;
	fma.rn.f32 	%f1250, %f1148, %f1138, %f1170;
	fma.rn.f32 	%f1251, %f1148, %f1139, %f1171;
	fma.rn.f32 	%f1252, %f1148, %f1140, %f1172;
	fma.rn.f32 	%f1253, %f1148, %f1141, %f1173;
	fma.rn.f32 	%f1254, %f1148, %f1142, %f1174;
	fma.rn.f32 	%f1255, %f1148, %f1143, %f1175;
	fma.rn.f32 	%f1256, %f1148, %f1144, %f1176;
	fma.rn.f32 	%f1257, %f1148, %f1145, %f1177;
	fma.rn.f32 	%f1258, %f1149, %f1138, %f1178;
	fma.rn.f32 	%f1259, %f1149, %f1139, %f1179;
	fma.rn.f32 	%f1260, %f1149, %f1140, %f1180;
	fma.rn.f32 	%f1261, %f1149, %f1141, %f1181;
	fma.rn.f32 	%f1262, %f1149, %f1142, %f1182;
	fma.rn.f32 	%f1263, %f1149, %f1143, %f1183;
	fma.rn.f32 	%f1264, %f1149, %f1144, %f1184;
	fma.rn.f32 	%f1265, %f1149, %f1145, %f1185;
	fma.rn.f32 	%f1266, %f1150, %f1138, %f1186;
	fma.rn.f32 	%f1267, %f1150, %f1139, %f1187;
	fma.rn.f32 	%f1268, %f1150, %f1140, %f1188;
	fma.rn.f32 	%f1269, %f1150, %f1141, %f1189;
	fma.rn.f32 	%f1270, %f1150, %f1142, %f1190;
	fma.rn.f32 	%f1271, %f1150, %f1143, %f1191;
	fma.rn.f32 	%f1272, %f1150, %f1144, %f1192;
	fma.rn.f32 	%f1273, %f1150, %f1145, %f1193;
	fma.rn.f32 	%f1274, %f1151, %f1138, %f1194;
	fma.rn.f32 	%f1275, %f1151, %f1139, %f1195;
	fma.rn.f32 	%f1276, %f1151, %f1140, %f1196;
	fma.rn.f32 	%f1277, %f1151, %f1141, %f1197;
	fma.rn.f32 	%f1278, %f1151, %f1142, %f1198;
	fma.rn.f32 	%f1279, %f1151, %f1143, %f1199;
	fma.rn.f32 	%f1280, %f1151, %f1144, %f1200;
	fma.rn.f32 	%f1281, %f1151, %f1145, %f1201;
	fma.rn.f32 	%f1282, %f1152, %f1138, %f1202;
	fma.rn.f32 	%f1283, %f1152, %f1139, %f1203;
	fma.rn.f32 	%f1284, %f1152, %f1140, %f1204;
	fma.rn.f32 	%f1285, %f1152, %f1141, %f1205;
	fma.rn.f32 	%f1286, %f1152, %f1142, %f1206;
	fma.rn.f32 	%f1287, %f1152, %f1143, %f1207;
	fma.rn.f32 	%f1288, %f1152, %f1144, %f1208;
	fma.rn.f32 	%f1289, %f1152, %f1145, %f1209;
	fma.rn.f32 	%f1290, %f1153, %f1138, %f1210;
	fma.rn.f32 	%f1291, %f1153, %f1139, %f1211;
	fma.rn.f32 	%f1292, %f1153, %f1140, %f1212;
	fma.rn.f32 	%f1293, %f1153, %f1141, %f1213;
	fma.rn.f32 	%f1294, %f1153, %f1142, %f1214;
	fma.rn.f32 	%f1295, %f1153, %f1143, %f1215;
	fma.rn.f32 	%f1296, %f1153, %f1144, %f1216;
	fma.rn.f32 	%f1297, %f1153, %f1145, %f1217;
	ld.shared.v4.f32 	{%f1298, %f1299, %f1300, %f1301}, [%r43+7680];
	ld.shared.v4.f32 	{%f1302, %f1303, %f1304, %f1305}, [%r43+7696];
	ld.shared.v4.f32 	{%f1306, %f1307, %f1308, %f1309}, [%r56+7680];
	ld.shared.v4.f32 	{%f1310, %f1311, %f1312, %f1313}, [%r56+7696];
	fma.rn.f32 	%f1314, %f1226, %f1218, %f1234;
	fma.rn.f32 	%f1315, %f1226, %f1219, %f1235;
	fma.rn.f32 	%f1316, %f1226, %f1220, %f1236;
	fma.rn.f32 	%f1317, %f1226, %f1221, %f1237;
	fma.rn.f32 	%f1318, %f1226, %f1222, %f1238;
	fma.rn.f32 	%f1319, %f1226, %f1223, %f1239;
	fma.rn.f32 	%f1320, %f1226, %f1224, %f1240;
	fma.rn.f32 	%f1321, %f1226, %f1225, %f1241;
	fma.rn.f32 	%f1322, %f1227, %f1218, %f1242;
	fma.rn.f32 	%f1323, %f1227, %f1219, %f1243;
	fma.rn.f32 	%f1324, %f1227, %f1220, %f1244;
	fma.rn.f32 	%f1325, %f1227, %f1221, %f1245;
	fma.rn.f32 	%f1326, %f1227, %f1222, %f1246;
	fma.rn.f32 	%f1327, %f1227, %f1223, %f1247;
	fma.rn.f32 	%f1328, %f1227, %f1224, %f1248;
	fma.rn.f32 	%f1329, %f1227, %f1225, %f1249;
	fma.rn.f32 	%f1330, %f1228, %f1218, %f1250;
	fma.rn.f32 	%f1331, %f1228, %f1219, %f1251;
	fma.rn.f32 	%f1332, %f1228, %f1220, %f1252;
	fma.rn.f32 	%f1333, %f1228, %f1221, %f1253;
	fma.rn.f32 	%f1334, %f1228, %f1222, %f1254;
	fma.rn.f32 	%f1335, %f1228, %f1223, %f1255;
	fma.rn.f32 	%f1336, %f1228, %f1224, %f1256;
	fma.rn.f32 	%f1337, %f1228, %f1225, %f1257;
	fma.rn.f32 	%f1338, %f1229, %f1218, %f1258;
	fma.rn.f32 	%f1339, %f1229, %f1219, %f1259;
	fma.rn.f32 	%f1340, %f1229, %f1220, %f1260;
	fma.rn.f32 	%f1341, %f1229, %f1221, %f1261;
	fma.rn.f32 	%f1342, %f1229, %f1222, %f1262;
	fma.rn.f32 	%f1343, %f1229, %f1223, %f1263;
	fma.rn.f32 	%f1344, %f1229, %f1224, %f1264;
	fma.rn.f32 	%f1345, %f1229, %f1225, %f1265;
	fma.rn.f32 	%f1346, %f1230, %f1218, %f1266;
	fma.rn.f32 	%f1347, %f1230, %f1219, %f1267;
	fma.rn.f32 	%f1348, %f1230, %f1220, %f1268;
	fma.rn.f32 	%f1349, %f1230, %f1221, %f1269;
	fma.rn.f32 	%f1350, %f1230, %f1222, %f1270;
	fma.rn.f32 	%f1351, %f1230, %f1223, %f1271;
	fma.rn.f32 	%f1352, %f1230, %f1224, %f1272;
	fma.rn.f32 	%f1353, %f1230, %f1225, %f1273;
	fma.rn.f32 	%f1354, %f1231, %f1218, %f1274;
	fma.rn.f32 	%f1355, %f1231, %f1219, %f1275;
	fma.rn.f32 	%f1356, %f1231, %f1220, %f1276;
	fma.rn.f32 	%f1357, %f1231, %f1221, %f1277;
	fma.rn.f32 	%f1358, %f1231, %f1222, %f1278;
	fma.rn.f32 	%f1359, %f1231, %f1223, %f1279;
	fma.rn.f32 	%f1360, %f1231, %f1224, %f1280;
	fma.rn.f32 	%f1361, %f1231, %f1225, %f1281;
	fma.rn.f32 	%f1362, %f1232, %f1218, %f1282;
	fma.rn.f32 	%f1363, %f1232, %f1219, %f1283;
	fma.rn.f32 	%f1364, %f1232, %f1220, %f1284;
	fma.rn.f32 	%f1365, %f1232, %f1221, %f1285;
	fma.rn.f32 	%f1366, %f1232, %f1222, %f1286;
	fma.rn.f32 	%f1367, %f1232, %f1223, %f1287;
	fma.rn.f32 	%f1368, %f1232, %f1224, %f1288;
	fma.rn.f32 	%f1369, %f1232, %f1225, %f1289;
	fma.rn.f32 	%f1370, %f1233, %f1218, %f1290;
	fma.rn.f32 	%f1371, %f1233, %f1219, %f1291;
	fma.rn.f32 	%f1372, %f1233, %f1220, %f1292;
	fma.rn.f32 	%f1373, %f1233, %f1221, %f1293;
	fma.rn.f32 	%f1374, %f1233, %f1222, %f1294;
	fma.rn.f32 	%f1375, %f1233, %f1223, %f1295;
	fma.rn.f32 	%f1376, %f1233, %f1224, %f1296;
	fma.rn.f32 	%f1377, %f1233, %f1225, %f1297;
	fma.rn.f32 	%f2721, %f1306, %f1298, %f1314;
	fma.rn.f32 	%f2720, %f1306, %f1299, %f1315;
	fma.rn.f32 	%f2719, %f1306, %f1300, %f1316;
	fma.rn.f32 	%f2718, %f1306, %f1301, %f1317;
	fma.rn.f32 	%f2717, %f1306, %f1302, %f1318;
	fma.rn.f32 	%f2716, %f1306, %f1303, %f1319;
	fma.rn.f32 	%f2715, %f1306, %f1304, %f1320;
	fma.rn.f32 	%f2714, %f1306, %f1305, %f1321;
	fma.rn.f32 	%f2713, %f1307, %f1298, %f1322;
	fma.rn.f32 	%f2712, %f1307, %f1299, %f1323;
	fma.rn.f32 	%f2711, %f1307, %f1300, %f1324;
	fma.rn.f32 	%f2710, %f1307, %f1301, %f1325;
	fma.rn.f32 	%f2709, %f1307, %f1302, %f1326;
	fma.rn.f32 	%f2708, %f1307, %f1303, %f1327;
	fma.rn.f32 	%f2707, %f1307, %f1304, %f1328;
	fma.rn.f32 	%f2706, %f1307, %f1305, %f1329;
	fma.rn.f32 	%f2705, %f1308, %f1298, %f1330;
	fma.rn.f32 	%f2704, %f1308, %f1299, %f1331;
	fma.rn.f32 	%f2703, %f1308, %f1300, %f1332;
	fma.rn.f32 	%f2702, %f1308, %f1301, %f1333;
	fma.rn.f32 	%f2701, %f1308, %f1302, %f1334;
	fma.rn.f32 	%f2700, %f1308, %f1303, %f1335;
	fma.rn.f32 	%f2699, %f1308, %f1304, %f1336;
	fma.rn.f32 	%f2698, %f1308, %f1305, %f1337;
	fma.rn.f32 	%f2697, %f1309, %f1298, %f1338;
	fma.rn.f32 	%f2696, %f1309, %f1299, %f1339;
	fma.rn.f32 	%f2695, %f1309, %f1300, %f1340;
	fma.rn.f32 	%f2694, %f1309, %f1301, %f1341;
	fma.rn.f32 	%f2693, %f1309, %f1302, %f1342;
	fma.rn.f32 	%f2692, %f1309, %f1303, %f1343;
	fma.rn.f32 	%f2691, %f1309, %f1304, %f1344;
	fma.rn.f32 	%f2690, %f1309, %f1305, %f1345;
	fma.rn.f32 	%f2689, %f1310, %f1298, %f1346;
	fma.rn.f32 	%f2688, %f1310, %f1299, %f1347;
	fma.rn.f32 	%f2687, %f1310, %f1300, %f1348;
	fma.rn.f32 	%f2686, %f1310, %f1301, %f1349;
	fma.rn.f32 	%f2685, %f1310, %f1302, %f1350;
	fma.rn.f32 	%f2684, %f1310, %f1303, %f1351;
	fma.rn.f32 	%f2683, %f1310, %f1304, %f1352;
	fma.rn.f32 	%f2682, %f1310, %f1305, %f1353;
	fma.rn.f32 	%f2681, %f1311, %f1298, %f1354;
	fma.rn.f32 	%f2680, %f1311, %f1299, %f1355;
	fma.rn.f32 	%f2679, %f1311, %f1300, %f1356;
	fma.rn.f32 	%f2678, %f1311, %f1301, %f1357;
	fma.rn.f32 	%f2677, %f1311, %f1302, %f1358;
	fma.rn.f32 	%f2676, %f1311, %f1303, %f1359;
	fma.rn.f32 	%f2675, %f1311, %f1304, %f1360;
	fma.rn.f32 	%f2674, %f1311, %f1305, %f1361;
	fma.rn.f32 	%f2673, %f1312, %f1298, %f1362;
	fma.rn.f32 	%f2672, %f1312, %f1299, %f1363;
	fma.rn.f32 	%f2671, %f1312, %f1300, %f1364;
	fma.rn.f32 	%f2670, %f1312, %f1301, %f1365;
	fma.rn.f32 	%f2669, %f1312, %f1302, %f1366;
	fma.rn.f32 	%f2668, %f1312, %f1303, %f1367;
	fma.rn.f32 	%f2667, %f1312, %f1304, %f1368;
	fma.rn.f32 	%f2666, %f1312, %f1305, %f1369;
	fma.rn.f32 	%f2665, %f1313, %f1298, %f1370;
	fma.rn.f32 	%f2664, %f1313, %f1299, %f1371;
	fma.rn.f32 	%f2663, %f1313, %f1300, %f1372;
	fma.rn.f32 	%f2662, %f1313, %f1301, %f1373;
	fma.rn.f32 	%f2661, %f1313, %f1302, %f1374;
	fma.rn.f32 	%f2660, %f1313, %f1303, %f1375;
	fma.rn.f32 	%f2659, %f1313, %f1304, %f1376;
	fma.rn.f32 	%f2658, %f1313, %f1305, %f1377;
	bar.sync 	0;
	shl.b32 	%r57, %r32, 12;
	or.b32  	%r58, %r57, %r34;
	and.b32  	%r59, %r58, 6140;
	add.s32 	%r60, %r55, %r59;
	st.shared.f32 	[%r60], %f146;
	st.shared.f32 	[%r60+512], %f147;
	st.shared.f32 	[%r60+1024], %f148;
	st.shared.f32 	[%r60+1536], %f149;
	st.shared.f32 	[%r60+2048], %f150;
	st.shared.f32 	[%r60+2560], %f151;
	st.shared.f32 	[%r60+3072], %f152;
	st.shared.f32 	[%r60+3584], %f153;
	shl.b32 	%r61, %r32, 4;
	and.b32  	%r62, %r61, 496;
	shl.b32 	%r63, %r32, 5;
	and.b32  	%r64, %r63, 31744;
	or.b32  	%r65, %r64, %r62;
	add.s32 	%r66, %r42, %r65;
	st.shared.v4.f32 	[%r66], {%f154, %f155, %f156, %f157};
	st.shared.v4.f32 	[%r66+512], {%f158, %f159, %f160, %f161};
	bar.sync 	0;
	add.s32 	%r83, %r83, 16;
	add.s64 	%rd54, %rd54, 64;
	add.s64 	%rd53, %rd53, 524288;
	setp.lt.u32 	%p1, %r83, 8176;
	@%p1 bra 	$L__BB0_1;
	ld.param.u64 	%rd52, [_Z6matmulPfS_S__param_0];
	cvta.to.global.u64 	%rd36, %rd52;
	mov.u32 	%r67, %tid.x;
	shr.u32 	%r68, %r67, 5;
	shl.b32 	%r69, %r67, 1;
	cvt.u64.u32 	%rd37, %r69;
	and.b64  	%rd38, %rd37, 120;
	cvt.u32.u64 	%r70, %rd38;
	shl.b32 	%r71, %r70, 2;
	mov.u32 	%r72, _ZZ6matmulPfS_S_E2sB;
	add.s32 	%r73, %r72, %r71;
	ld.shared.v4.f32 	{%f1378, %f1379, %f1380, %f1381}, [%r73];
	ld.shared.v4.f32 	{%f1382, %f1383, %f1384, %f1385}, [%r73+16];
	mul.wide.u32 	%rd39, %r68, 16;
	and.b64  	%rd40, %rd39, 480;
	shl.b32 	%r74, %r67, 3;
	cvt.u64.u32 	%rd41, %r74;
	and.b64  	%rd42, %rd41, 24;
	or.b64  	%rd43, %rd40, %rd42;
	cvt.u32.u64 	%r75, %rd43;
	shl.b32 	%r76, %r75, 2;
	mov.u32 	%r77, _ZZ6matmulPfS_S_E2sA;
	add.s32 	%r78, %r77, %r76;
	ld.shared.v4.f32 	{%f1386, %f1387, %f1388, %f1389}, [%r78];
	ld.shared.v4.f32 	{%f1390, %f1391, %f1392, %f1393}, [%r78+16];
	ld.shared.v4.f32 	{%f1394, %f1395, %f1396, %f1397}, [%r73+512];
	ld.shared.v4.f32 	{%f1398, %f1399, %f1400, %f1401}, [%r73+528];
	ld.shared.v4.f32 	{%f1402, %f1403, %f1404, %f1405}, [%r78+512];
	ld.shared.v4.f32 	{%f1406, %f1407, %f1408, %f1409}, [%r78+528];
	fma.rn.f32 	%f1410, %f1386, %f1378, %f2721;
	fma.rn.f32 	%f1411, %f1386, %f1379, %f2720;
	fma.rn.f32 	%f1412, %f1386, %f1380, %f2719;
	fma.rn.f32 	%f1413, %f1386, %f1381, %f2718;
	fma.rn.f32 	%f1414, %f1386, %f1382, %f2717;
	fma.rn.f32 	%f1415, %f1386, %f1383, %f2716;
	fma.rn.f32 	%f1416, %f1386, %f1384, %f2715;
	fma.rn.f32 	%f1417, %f1386, %f1385, %f2714;
	fma.rn.f32 	%f1418, %f1387, %f1378, %f2713;
	fma.rn.f32 	%f1419, %f1387, %f1379, %f2712;
	fma.rn.f32 	%f1420, %f1387, %f1380, %f2711;
	fma.rn.f32 	%f1421, %f1387, %f1381, %f2710;
	fma.rn.f32 	%f1422, %f1387, %f1382, %f2709;
	fma.rn.f32 	%f1423, %f1387, %f1383, %f2708;
	fma.rn.f32 	%f1424, %f1387, %f1384, %f2707;
	fma.rn.f32 	%f1425, %f1387, %f1385, %f2706;
	fma.rn.f32 	%f1426, %f1388, %f1378, %f2705;
	fma.rn.f32 	%f1427, %f1388, %f1379, %f2704;
	fma.rn.f32 	%f1428, %f1388, %f1380, %f2703;
	fma.rn.f32 	%f1429, %f1388, %f1381, %f2702;
	fma.rn.f32 	%f1430, %f1388, %f1382, %f2701;
	fma.rn.f32 	%f1431, %f1388, %f1383, %f2700;
	fma.rn.f32 	%f1432, %f1388, %f1384, %f2699;
	fma.rn.f32 	%f1433, %f1388, %f1385, %f2698;
	fma.rn.f32 	%f1434, %f1389, %f1378, %f2697;
	fma.rn.f32 	%f1435, %f1389, %f1379, %f2696;
	fma.rn.f32 	%f1436, %f1389, %f1380, %f2695;
	fma.rn.f32 	%f1437, %f1389, %f1381, %f2694;
	fma.rn.f32 	%f1438, %f1389, %f1382, %f2693;
	fma.rn.f32 	%f1439, %f1389, %f1383, %f2692;
	fma.rn.f32 	%f1440, %f1389, %f1384, %f2691;
	fma.rn.f32 	%f1441, %f1389, %f1385, %f2690;
	fma.rn.f32 	%f1442, %f1390, %f1378, %f2689;
	fma.rn.f32 	%f1443, %f1390, %f1379, %f2688;
	fma.rn.f32 	%f1444, %f1390, %f1380, %f2687;
	fma.rn.f32 	%f1445, %f1390, %f1381, %f2686;
	fma.rn.f32 	%f1446, %f1390, %f1382, %f2685;
	fma.rn.f32 	%f1447, %f1390, %f1383, %f2684;
	fma.rn.f32 	%f1448, %f1390, %f1384, %f2683;
	fma.rn.f32 	%f1449, %f1390, %f1385, %f2682;
	fma.rn.f32 	%f1450, %f1391, %f1378, %f2681;
	fma.rn.f32 	%f1451, %f1391, %f1379, %f2680;
	fma.rn.f32 	%f1452, %f1391, %f1380, %f2679;
	fma.rn.f32 	%f1453, %f1391, %f1381, %f2678;
	fma.rn.f32 	%f1454, %f1391, %f1382, %f2677;
	fma.rn.f32 	%f1455, %f1391, %f1383, %f2676;
	fma.rn.f32 	%f1456, %f1391, %f1384, %f2675;
	fma.rn.f32 	%f1457, %f1391, %f1385, %f2674;
	fma.rn.f32 	%f1458, %f1392, %f1378, %f2673;
	fma.rn.f32 	%f1459, %f1392, %f1379, %f2672;
	fma.rn.f32 	%f1460, %f1392, %f1380, %f2671;
	fma.rn.f32 	%f1461, %f1392, %f1381, %f2670;
	fma.rn.f32 	%f1462, %f1392, %f1382, %f2669;
	fma.rn.f32 	%f1463, %f1392, %f1383, %f2668;
	fma.rn.f32 	%f1464, %f1392, %f1384, %f2667;
	fma.rn.f32 	%f1465, %f1392, %f1385, %f2666;
	fma.rn.f32 	%f1466, %f1393, %f1378, %f2665;
	fma.rn.f32 	%f1467, %f1393, %f1379, %f2664;
	fma.rn.f32 	%f1468, %f1393, %f1380, %f2663;
	fma.rn.f32 	%f1469, %f1393, %f1381, %f2662;
	fma.rn.f32 	%f1470, %f1393, %f1382, %f2661;
	fma.rn.f32 	%f1471, %f1393, %f1383, %f2660;
	fma.rn.f32 	%f1472, %f1393, %f1384, %f2659;
	fma.rn.f32 	%f1473, %f1393, %f1385, %f2658;
	ld.shared.v4.f32 	{%f1474, %f1475, %f1476, %f1477}, [%r73+1024];
	ld.shared.v4.f32 	{%f1478, %f1479, %f1480, %f1481}, [%r73+1040];
	ld.shared.v4.f32 	{%f1482, %f1483, %f1484, %f1485}, [%r78+1024];
	ld.shared.v4.f32 	{%f1486, %f1487, %f1488, %f1489}, [%r78+1040];
	fma.rn.f32 	%f1490, %f1402, %f1394, %f1410;
	fma.rn.f32 	%f1491, %f1402, %f1395, %f1411;
	fma.rn.f32 	%f1492, %f1402, %f1396, %f1412;
	fma.rn.f32 	%f1493, %f1402, %f1397, %f1413;
	fma.rn.f32 	%f1494, %f1402, %f1398, %f1414;
	fma.rn.f32 	%f1495, %f1402, %f1399, %f1415;
	fma.rn.f32 	%f1496, %f1402, %f1400, %f1416;
	fma.rn.f32 	%f1497, %f1402, %f1401, %f1417;
	fma.rn.f32 	%f1498, %f1403, %f1394, %f1418;
	fma.rn.f32 	%f1499, %f1403, %f1395, %f1419;
	fma.rn.f32 	%f1500, %f1403, %f1396, %f1420;
	fma.rn.f32 	%f1501, %f1403, %f1397, %f1421;
	fma.rn.f32 	%f1502, %f1403, %f1398, %f1422;
	fma.rn.f32 	%f1503, %f1403, %f1399, %f1423;
	fma.rn.f32 	%f1504, %f1403, %f1400, %f1424;
	fma.rn.f32 	%f1505, %f1403, %f1401, %f1425;
	fma.rn.f32 	%f1506, %f1404, %f1394, %f1426;
	fma.rn.f32 	%f1507, %f1404, %f1395, %f1427;
	fma.rn.f32 	%f1508, %f1404, %f1396, %f1428;
	fma.rn.f32 	%f1509, %f1404, %f1397, %f1429;
	fma.rn.f32 	%f1510, %f1404, %f1398, %f1430;
	fma.rn.f32 	%f1511, %f1404, %f1399, %f1431;
	fma.rn.f32 	%f1512, %f1404, %f1400, %f1432;
	fma.rn.f32 	%f1513, %f1404, %f1401, %f1433;
	fma.rn.f32 	%f1514, %f1405, %f1394, %f1434;
	fma.rn.f32 	%f1515, %f1405, %f1395, %f1435;
	fma.rn.f32 	%f1516, %f1405, %f1396, %f1436;
	fma.rn.f32 	%f1517, %f1405, %f1397, %f1437;
	fma.rn.f32 	%f1518, %f1405, %f1398, %f1438;
	fma.rn.f32 	%f1519, %f1405, %f1399, %f1439;
	fma.rn.f32 	%f1520, %f1405, %f1400, %f1440;
	fma.rn.f32 	%f1521, %f1405, %f1401, %f1441;
	fma.rn.f32 	%f1522, %f1406, %f1394, %f1442;
	fma.rn.f32 	%f1523, %f1406, %f1395, %f1443;
	fma.rn.f32 	%f1524, %f1406, %f1396, %f1444;
	fma.rn.f32 	%f1525, %f1406, %f1397, %f1445;
	fma.rn.f32 	%f1526, %f1406, %f1398, %f1446;
	fma.rn.f32 	%f1527, %f1406, %f1399, %f1447;
	fma.rn.f32 	%f1528, %f1406, %f1400, %f1448;
	fma.rn.f32 	%f1529, %f1406, %f1401, %f1449;
	fma.rn.f32 	%f1530, %f1407, %f1394, %f1450;
	fma.rn.f32 	%f1531, %f1407, %f1395, %f1451;
	fma.rn.f32 	%f1532, %f1407, %f1396, %f1452;
	fma.rn.f32 	%f1533, %f1407, %f1397, %f1453;
	fma.rn.f32 	%f1534, %f1407, %f1398, %f1454;
	fma.rn.f32 	%f1535, %f1407, %f1399, %f1455;
	fma.rn.f32 	%f1536, %f1407, %f1400, %f1456;
	fma.rn.f32 	%f1537, %f1407, %f1401, %f1457;
	fma.rn.f32 	%f1538, %f1408, %f1394, %f1458;
	fma.rn.f32 	%f1539, %f1408, %f1395, %f1459;
	fma.rn.f32 	%f1540, %f1408, %f1396, %f1460;
	fma.rn.f32 	%f1541, %f1408, %f1397, %f1461;
	fma.rn.f32 	%f1542, %f1408, %f1398, %f1462;
	fma.rn.f32 	%f1543, %f1408, %f1399, %f1463;
	fma.rn.f32 	%f1544, %f1408, %f1400, %f1464;
	fma.rn.f32 	%f1545, %f1408, %f1401, %f1465;
	fma.rn.f32 	%f1546, %f1409, %f1394, %f1466;
	fma.rn.f32 	%f1547, %f1409, %f1395, %f1467;
	fma.rn.f32 	%f1548, %f1409, %f1396, %f1468;
	fma.rn.f32 	%f1549, %f1409, %f1397, %f1469;
	fma.rn.f32 	%f1550, %f1409, %f1398, %f1470;
	fma.rn.f32 	%f1551, %f1409, %f1399, %f1471;
	fma.rn.f32 	%f1552, %f1409, %f1400, %f1472;
	fma.rn.f32 	%f1553, %f1409, %f1401, %f1473;
	ld.shared.v4.f32 	{%f1554, %f1555, %f1556, %f1557}, [%r73+1536];
	ld.shared.v4.f32 	{%f1558, %f1559, %f1560, %f1561}, [%r73+1552];
	ld.shared.v4.f32 	{%f1562, %f1563, %f1564, %f1565}, [%r78+1536];
	ld.shared.v4.f32 	{%f1566, %f1567, %f1568, %f1569}, [%r78+1552];
	fma.rn.f32 	%f1570, %f1482, %f1474, %f1490;
	fma.rn.f32 	%f1571, %f1482, %f1475, %f1491;
	fma.rn.f32 	%f1572, %f1482, %f1476, %f1492;
	fma.rn.f32 	%f1573, %f1482, %f1477, %f1493;
	fma.rn.f32 	%f1574, %f1482, %f1478, %f1494;
	fma.rn.f32 	%f1575, %f1482, %f1479, %f1495;
	fma.rn.f32 	%f1576, %f1482, %f1480, %f1496;
	fma.rn.f32 	%f1577, %f1482, %f1481, %f1497;
	fma.rn.f32 	%f1578, %f1483, %f1474, %f1498;
	fma.rn.f32 	%f1579, %f1483, %f1475, %f1499;
	fma.rn.f32 	%f1580, %f1483, %f1476, %f1500;
	fma.rn.f32 	%f1581, %f1483, %f1477, %f1501;
	fma.rn.f32 	%f1582, %f1483, %f1478, %f1502;
	fma.rn.f32 	%f1583, %f1483, %f1479, %f1503;
	fma.rn.f32 	%f1584, %f1483, %f1480, %f1504;
	fma.rn.f32 	%f1585, %f1483, %f1481, %f1505;
	fma.rn.f32 	%f1586, %f1484, %f1474, %f1506;
	fma.rn.f32 	%f1587, %f1484, %f1475, %f1507;
	fma.rn.f32 	%f1588, %f1484, %f1476, %f1508;
	fma.rn.f32 	%f1589, %f1484, %f1477, %f1509;
	fma.rn.f32 	%f1590, %f1484, %f1478, %f1510;
	fma.rn.f32 	%f1591, %f1484, %f1479, %f1511;
	fma.rn.f32 	%f1592, %f1484, %f1480, %f1512;
	fma.rn.f32 	%f1593, %f1484, %f1481, %f1513;
	fma.rn.f32 	%f1594, %f1485, %f1474, %f1514;
	fma.rn.f32 	%f1595, %f1485, %f1475, %f1515;
	fma.rn.f32 	%f1596, %f1485, %f1476, %f1516;
	fma.rn.f32 	%f1597, %f1485, %f1477, %f1517;
	fma.rn.f32 	%f1598, %f1485, %f1478, %f1518;
	fma.rn.f32 	%f1599, %f1485, %f1479, %f1519;
	fma.rn.f32 	%f1600, %f1485, %f1480, %f1520;
	fma.rn.f32 	%f1601, %f1485, %f1481, %f1521;
	fma.rn.f32 	%f1602, %f1486, %f1474, %f1522;
	fma.rn.f32 	%f1603, %f1486, %f1475, %f1523;
	fma.rn.f32 	%f1604, %f1486, %f1476, %f1524;
	fma.rn.f32 	%f1605, %f1486, %f1477, %f1525;
	fma.rn.f32 	%f1606, %f1486, %f1478, %f1526;
	fma.rn.f32 	%f1607, %f1486, %f1479, %f1527;
	fma.rn.f32 	%f1608, %f1486, %f1480, %f1528;
	fma.rn.f32 	%f1609, %f1486, %f1481, %f1529;
	fma.rn.f32 	%f1610, %f1487, %f1474, %f1530;
	fma.rn.f32 	%f1611, %f1487, %f1475, %f1531;
	fma.rn.f32 	%f1612, %f1487, %f1476, %f1532;
	fma.rn.f32 	%f1613, %f1487, %f1477, %f1533;
	fma.rn.f32 	%f1614, %f1487, %f1478, %f1534;
	fma.rn.f32 	%f1615, %f1487, %f1479, %f1535;
	fma.rn.f32 	%f1616, %f1487, %f1480, %f1536;
	fma.rn.f32 	%f1617, %f1487, %f1481, %f1537;
	fma.rn.f32 	%f1618, %f1488, %f1474, %f1538;
	fma.rn.f32 	%f1619, %f1488, %f1475, %f1539;
	fma.rn.f32 	%f1620, %f1488, %f1476, %f1540;
	fma.rn.f32 	%f1621, %f1488, %f1477, %f1541;
	fma.rn.f32 	%f1622, %f1488, %f1478, %f1542;
	fma.rn.f32 	%f1623, %f1488, %f1479, %f1543;
	fma.rn.f32 	%f1624, %f1488, %f1480, %f1544;
	fma.rn.f32 	%f1625, %f1488, %f1481, %f1545;
	fma.rn.f32 	%f1626, %f1489, %f1474, %f1546;
	fma.rn.f32 	%f1627, %f1489, %f1475, %f1547;
	fma.rn.f32 	%f1628, %f1489, %f1476, %f1548;
	fma.rn.f32 	%f1629, %f1489, %f1477, %f1549;
	fma.rn.f32 	%f1630, %f1489, %f1478, %f1550;
	fma.rn.f32 	%f1631, %f1489, %f1479, %f1551;
	fma.rn.f32 	%f1632, %f1489, %f1480, %f1552;
	fma.rn.f32 	%f1633, %f1489, %f1481, %f1553;
	ld.shared.v4.f32 	{%f1634, %f1635, %f1636, %f1637}, [%r73+2048];
	ld.shared.v4.f32 	{%f1638, %f1639, %f1640, %f1641}, [%r73+2064];
	ld.shared.v4.f32 	{%f1642, %f1643, %f1644, %f1645}, [%r78+2048];
	ld.shared.v4.f32 	{%f1646, %f1647, %f1648, %f1649}, [%r78+2064];
	fma.rn.f32 	%f1650, %f1562, %f1554, %f1570;
	fma.rn.f32 	%f1651, %f1562, %f1555, %f1571;
	fma.rn.f32 	%f1652, %f1562, %f1556, %f1572;
	fma.rn.f32 	%f1653, %f1562, %f1557, %f1573;
	fma.rn.f32 	%f1654, %f1562, %f1558, %f1574;
	fma.rn.f32 	%f1655, %f1562, %f1559, %f1575;
	fma.rn.f32 	%f1656, %f1562, %f1560, %f1576;
	fma.rn.f32 	%f1657, %f1562, %f1561, %f1577;
	fma.rn.f32 	%f1658, %f1563, %f1554, %f1578;
	fma.rn.f32 	%f1659, %f1563, %f1555, %f1579;
	fma.rn.f32 	%f1660, %f1563, %f1556, %f1580;
	fma.rn.f32 	%f1661, %f1563, %f1557, %f1581;
	fma.rn.f32 	%f1662, %f1563, %f1558, %f1582;
	fma.rn.f32 	%f1663, %f1563, %f1559, %f1583;
	fma.rn.f32 	%f1664, %f1563, %f1560, %f1584;
	fma.rn.f32 	%f1665, %f1563, %f1561, %f1585;
	fma.rn.f32 	%f1666, %f1564, %f1554, %f1586;
	fma.rn.f32 	%f1667, %f1564, %f1555, %f1587;
	fma.rn.f32 	%f1668, %f1564, %f1556, %f1588;
	fma.rn.f32 	%f1669, %f1564, %f1557, %f1589;
	fma.rn.f32 	%f1670, %f1564, %f1558, %f1590;
	fma.rn.f32 	%f1671, %f1564, %f1559, %f1591;
	fma.rn.f32 	%f1672, %f1564, %f1560, %f1592;
	fma.rn.f32 	%f1673, %f1564, %f1561, %f1593;
	fma.rn.f32 	%f1674, %f1565, %f1554, %f1594;
	fma.rn.f32 	%f1675, %f1565, %f1555, %f1595;
	fma.rn.f32 	%f1676, %f1565, %f1556, %f1596;
	fma.rn.f32 	%f1677, %f1565, %f1557, %f1597;
	fma.rn.f32 	%f1678, %f1565, %f1558, %f1598;
	fma.rn.f32 	%f1679, %f1565, %f1559, %f1599;
	fma.rn.f32 	%f1680, %f1565, %f1560, %f1600;
	fma.rn.f32 	%f1681, %f1565, %f1561, %f1601;
	fma.rn.f32 	%f1682, %f1566, %f1554, %f1602;
	fma.rn.f32 	%f1683, %f1566, %f1555, %f1603;
	fma.rn.f32 	%f1684, %f1566, %f1556, %f1604;
	fma.rn.f32 	%f1685, %f1566, %f1557, %f1605;
	fma.rn.f32 	%f1686, %f1566, %f1558, %f1606;
	fma.rn.f32 	%f1687, %f1566, %f1559, %f1607;
	fma.rn.f32 	%f1688, %f1566, %f1560, %f1608;
	fma.rn.f32 	%f1689, %f1566, %f1561, %f1609;
	fma.rn.f32 	%f1690, %f1567, %f1554, %f1610;
	fma.rn.f32 	%f1691, %f1567, %f1555, %f1611;
	fma.rn.f32 	%f1692, %f1567, %f1556, %f1612;
	fma.rn.f32 	%f1693, %f1567, %f1557, %f1613;
	fma.rn.f32 	%f1694, %f1567, %f1558, %f1614;
	fma.rn.f32 	%f1695, %f1567, %f1559, %f1615;
	fma.rn.f32 	%f1696, %f1567, %f1560, %f1616;
	fma.rn.f32 	%f1697, %f1567, %f1561, %f1617;
	fma.rn.f32 	%f1698, %f1568, %f1554, %f1618;
	fma.rn.f32 	%f1699, %f1568, %f1555, %f1619;
	fma.rn.f32 	%f1700, %f1568, %f1556, %f1620;
	fma.rn.f32 	%f1701, %f1568, %f1557, %f1621;
	fma.rn.f32 	%f1702, %f1568, %f1558, %f1622;
	fma.rn.f32 	%f1703, %f1568, %f1559, %f1623;
	fma.rn.f32 	%f1704, %f1568, %f1560, %f1624;
	fma.rn.f32 	%f1705, %f1568, %f1561, %f1625;
	fma.rn.f32 	%f1706, %f1569, %f1554, %f1626;
	fma.rn.f32 	%f1707, %f1569, %f1555, %f1627;
	fma.rn.f32 	%f1708, %f1569, %f1556, %f1628;
	fma.rn.f32 	%f1709, %f1569, %f1557, %f1629;
	fma.rn.f32 	%f1710, %f1569, %f1558, %f1630;
	fma.rn.f32 	%f1711, %f1569, %f1559, %f1631;
	fma.rn.f32 	%f1712, %f1569, %f1560, %f1632;
	fma.rn.f32 	%f1713, %f1569, %f1561, %f1633;
	ld.shared.v4.f32 	{%f1714, %f1715, %f1716, %f1717}, [%r73+2560];
	ld.shared.v4.f32 	{%f1718, %f1719, %f1720, %f1721}, [%r73+2576];
	ld.shared.v4.f32 	{%f1722, %f1723, %f1724, %f1725}, [%r78+2560];
	ld.shared.v4.f32 	{%f1726, %f1727, %f1728, %f1729}, [%r78+2576];
	fma.rn.f32 	%f1730, %f1642, %f1634, %f1650;
	fma.rn.f32 	%f1731, %f1642, %f1635, %f1651;
	fma.rn.f32 	%f1732, %f1642, %f1636, %f1652;
	fma.rn.f32 	%f1733, %f1642, %f1637, %f1653;
	fma.rn.f32 	%f1734, %f1642, %f1638, %f1654;
	fma.rn.f32 	%f1735, %f1642, %f1639, %f1655;
	fma.rn.f32 	%f1736, %f1642, %f1640, %f1656;
	fma.rn.f32 	%f1737, %f1642, %f1641, %f1657;
	fma.rn.f32 	%f1738, %f1643, %f1634, %f1658;
	fma.rn.f32 	%f1739, %f1643, %f1635, %f1659;
	fma.rn.f32 	%f1740, %f1643, %f1636, %f1660;
	fma.rn.f32 	%f1741, %f1643, %f1637, %f1661;
	fma.rn.f32 	%f1742, %f1643, %f1638, %f1662;
	fma.rn.f32 	%f1743, %f1643, %f1639, %f1663;
	fma.rn.f32 	%f1744, %f1643, %f1640, %f1664;
	fma.rn.f32 	%f1745, %f1643, %f1641, %f1665;
	fma.rn.f32 	%f1746, %f1644, %f1634, %f1666;
	fma.rn.f32 	%f1747, %f1644, %f1635, %f1667;
	fma.rn.f32 	%f1748, %f1644, %f1636, %f1668;
	fma.rn.f32 	%f1749, %f1644, %f1637, %f1669;
	fma.rn.f32 	%f1750, %f1644, %f1638, %f1670;
	fma.rn.f32 	%f1751, %f1644, %f1639, %f1671;
	fma.rn.f32 	%f1752, %f1644, %f1640, %f1672;
	fma.rn.f32 	%f1753, %f1644, %f1641, %f1673;
	fma.rn.f32 	%f1754, %f1645, %f1634, %f1674;
	fma.rn.f32 	%f1755, %f1645, %f1635, %f1675;
	fma.rn.f32 	%f1756, %f1645, %f1636, %f1676;
	fma.rn.f32 	%f1757, %f1645, %f1637, %f1677;
	fma.rn.f32 	%f1758, %f1645, %f1638, %f1678;
	fma.rn.f32 	%f1759, %f1645, %f1639, %f1679;
	fma.rn.f32 	%f1760, %f1645, %f1640, %f1680;
	fma.rn.f32 	%f1761, %f1645, %f1641, %f1681;
	fma.rn.f32 	%f1762, %f1646, %f1634, %f1682;
	fma.rn.f32 	%f1763, %f1646, %f1635, %f1683;
	fma.rn.f32 	%f1764, %f1646, %f1636, %f1684;
	fma.rn.f32 	%f1765, %f1646, %f1637, %f1685;
	fma.rn.f32 	%f1766, %f1646, %f1638, %f1686;
	fma.rn.f32 	%f1767, %f1646, %f1639, %f1687;
	fma.rn.f32 	%f1768, %f1646, %f1640, %f1688;
	fma.rn.f32 	%f1769, %f1646, %f1641, %f1689;
	fma.rn.f32 	%f1770, %f1647, %f1634, %f1690;
	fma.rn.f32 	%f1771, %f1647, %f1635, %f1691;
	fma.rn.f32 	%f1772, %f1647, %f1636, %f1692;
	fma.rn.f32 	%f1773, %f1647, %f1637, %f1693;
	fma.rn.f32 	%f1774, %f1647, %f1638, %f1694;
	fma.rn.f32 	%f1775, %f1647, %f1639, %f1695;
	fma.rn.f32 	%f1776, %f1647, %f1640, %f1696;
	fma.rn.f32 	%f1777, %f1647, %f1641, %f1697;
	fma.rn.f32 	%f1778, %f1648, %f1634, %f1698;
	fma.rn.f32 	%f1779, %f1648, %f1635, %f1699;
	fma.rn.f32 	%f1780, %f1648, %f1636, %f1700;
	fma.rn.f32 	%f1781, %f1648, %f1637, %f1701;
	fma.rn.f32 	%f1782, %f1648, %f1638, %f1702;
	fma.rn.f32 	%f1783, %f1648, %f1639, %f1703;
	fma.rn.f32 	%f1784, %f1648, %f1640, %f1704;
	fma.rn.f32 	%f1785, %f1648, %f1641, %f1705;
	fma.rn.f32 	%f1786, %f1649, %f1634, %f1706;
	fma.rn.f32 	%f1787, %f1649, %f1635, %f1707;
	fma.rn.f32 	%f1788, %f1649, %f1636, %f1708;
	fma.rn.f32 	%f1789, %f1649, %f1637, %f1709;
	fma.rn.f32 	%f1790, %f1649, %f1638, %f1710;
	fma.rn.f32 	%f1791, %f1649, %f1639, %f1711;
	fma.rn.f32 	%f1792, %f1649, %f1640, %f1712;
	fma.rn.f32 	%f1793, %f1649, %f1641, %f1713;
	ld.shared.v4.f32 	{%f1794, %f1795, %f1796, %f1797}, [%r73+3072];
	ld.shared.v4.f32 	{%f1798, %f1799, %f1800, %f1801}, [%r73+3088];
	ld.shared.v4.f32 	{%f1802, %f1803, %f1804, %f1805}, [%r78+3072];
	ld.shared.v4.f32 	{%f1806, %f1807, %f1808, %f1809}, [%r78+3088];
	fma.rn.f32 	%f1810, %f1722, %f1714, %f1730;
	fma.rn.f32 	%f1811, %f1722, %f1715, %f1731;
	fma.rn.f32 	%f1812, %f1722, %f1716, %f1732;
	fma.rn.f32 	%f1813, %f1722, %f1717, %f1733;
	fma.rn.f32 	%f1814, %f1722, %f1718, %f1734;
	fma.rn.f32 	%f1815, %f1722, %f1719, %f1735;
	fma.rn.f32 	%f1816, %f1722, %f1720, %f1736;
	fma.rn.f32 	%f1817, %f1722, %f1721, %f1737;
	fma.rn.f32 	%f1818, %f1723, %f1714, %f1738;
	fma.rn.f32 	%f1819, %f1723, %f1715, %f1739;
	fma.rn.f32 	%f1820, %f1723, %f1716, %f1740;
	fma.rn.f32 	%f1821, %f1723, %f1717, %f1741;
	fma.rn.f32 	%f1822, %f1723, %f1718, %f1742;
	fma.rn.f32 	%f1823, %f1723, %f1719, %f1743;
	fma.rn.f32 	%f1824, %f1723, %f1720, %f1744;
	fma.rn.f32 	%f1825, %f1723, %f1721, %f1745;
	fma.rn.f32 	%f1826, %f1724, %f1714, %f1746;
	fma.rn.f32 	%f1827, %f1724, %f1715, %f1747;
	fma.rn.f32 	%f1828, %f1724, %f1716, %f1748;
	fma.rn.f32 	%f1829, %f1724, %f1717, %f1749;
	fma.rn.f32 	%f1830, %f1724, %f1718, %f1750;
	fma.rn.f32 	%f1831, %f1724, %f1719, %f1751;
	fma.rn.f32 	%f1832, %f1724, %f1720, %f1752;
	fma.rn.f32 	%f1833, %f1724, %f1721, %f1753;
	fma.rn.f32 	%f1834, %f1725, %f1714, %f1754;
	fma.rn.f32 	%f1835, %f1725, %f1715, %f1755;
	fma.rn.f32 	%f1836, %f1725, %f1716, %f1756;
	fma.rn.f32 	%f1837, %f1725, %f1717, %f1757;
	fma.rn.f32 	%f1838, %f1725, %f1718, %f1758;
	fma.rn.f32 	%f1839, %f1725, %f1719, %f1759;
	fma.rn.f32 	%f1840, %f1725, %f1720, %f1760;
	fma.rn.f32 	%f1841, %f1725, %f1721, %f1761;
	fma.rn.f32 	%f1842, %f1726, %f1714, %f1762;
	fma.rn.f32 	%f1843, %f1726, %f1715, %f1763;
	fma.rn.f32 	%f1844, %f1726, %f1716, %f1764;
	fma.rn.f32 	%f1845, %f1726, %f1717, %f1765;
	fma.rn.f32 	%f1846, %f1726, %f1718, %f1766;
	fma.rn.f32 	%f1847, %f1726, %f1719, %f1767;
	fma.rn.f32 	%f1848, %f1726, %f1720, %f1768;
	fma.rn.f32 	%f1849, %f1726, %f1721, %f1769;
	fma.rn.f32 	%f1850, %f1727, %f1714, %f1770;
	fma.rn.f32 	%f1851, %f1727, %f1715, %f1771;
	fma.rn.f32 	%f1852, %f1727, %f1716, %f1772;
	fma.rn.f32 	%f1853, %f1727, %f1717, %f1773;
	fma.rn.f32 	%f1854, %f1727, %f1718, %f1774;
	fma.rn.f32 	%f1855, %f1727, %f1719, %f1775;
	fma.rn.f32 	%f1856, %f1727, %f1720, %f1776;
	fma.rn.f32 	%f1857, %f1727, %f1721, %f1777;
	fma.rn.f32 	%f1858, %f1728, %f1714, %f1778;
	fma.rn.f32 	%f1859, %f1728, %f1715, %f1779;
	fma.rn.f32 	%f1860, %f1728, %f1716, %f1780;
	fma.rn.f32 	%f1861, %f1728, %f1717, %f1781;
	fma.rn.f32 	%f1862, %f1728, %f1718, %f1782;
	fma.rn.f32 	%f1863, %f1728, %f1719, %f1783;
	fma.rn.f32 	%f1864, %f1728, %f1720, %f1784;
	fma.rn.f32 	%f1865, %f1728, %f1721, %f1785;
	fma.rn.f32 	%f1866, %f1729, %f1714, %f1786;
	fma.rn.f32 	%f1867, %f1729, %f1715, %f1787;
	fma.rn.f32 	%f1868, %f1729, %f1716, %f1788;
	fma.rn.f32 	%f1869, %f1729, %f1717, %f1789;
	fma.rn.f32 	%f1870, %f1729, %f1718, %f1790;
	fma.rn.f32 	%f1871, %f1729, %f1719, %f1791;
	fma.rn.f32 	%f1872, %f1729, %f1720, %f1792;
	fma.rn.f32 	%f1873, %f1729, %f1721, %f1793;
	ld.shared.v4.f32 	{%f1874, %f1875, %f1876, %f1877}, [%r73+3584];
	ld.shared.v4.f32 	{%f1878, %f1879, %f1880, %f1881}, [%r73+3600];
	ld.shared.v4.f32 	{%f1882, %f1883, %f1884, %f1885}, [%r78+3584];
	ld.shared.v4.f32 	{%f1886, %f1887, %f1888, %f1889}, [%r78+3600];
	fma.rn.f32 	%f1890, %f1802, %f1794, %f1810;
	fma.rn.f32 	%f1891, %f1802, %f1795, %f1811;
	fma.rn.f32 	%f1892, %f1802, %f1796, %f1812;
	fma.rn.f32 	%f1893, %f1802, %f1797, %f1813;
	fma.rn.f32 	%f1894, %f1802, %f1798, %f1814;
	fma.rn.f32 	%f1895, %f1802, %f1799, %f1815;
	fma.rn.f32 	%f1896, %f1802, %f1800, %f1816;
	fma.rn.f32 	%f1897, %f1802, %f1801, %f1817;
	fma.rn.f32 	%f1898, %f1803, %f1794, %f1818;
	fma.rn.f32 	%f1899, %f1803, %f1795, %f1819;
	fma.rn.f32 	%f1900, %f1803, %f1796, %f1820;
	fma.rn.f32 	%f1901, %f1803, %f1797, %f1821;
	fma.rn.f32 	%f1902, %f1803, %f1798, %f1822;
	fma.rn.f32 	%f1903, %f1803, %f1799, %f1823;
	fma.rn.f32 	%f1904, %f1803, %f1800, %f1824;
	fma.rn.f32 	%f1905, %f1803, %f1801, %f1825;
	fma.rn.f32 	%f1906, %f1804, %f1794, %f1826;
	fma.rn.f32 	%f1907, %f1804, %f1795, %f1827;
	fma.rn.f32 	%f1908, %f1804, %f1796, %f1828;
	fma.rn.f32 	%f1909, %f1804, %f1797, %f1829;
	fma.rn.f32 	%f1910, %f1804, %f1798, %f1830;
	fma.rn.f32 	%f1911, %f1804, %f1799, %f1831;
	fma.rn.f32 	%f1912, %f1804, %f1800, %f1832;
	fma.rn.f32 	%f1913, %f1804, %f1801, %f1833;
	fma.rn.f32 	%f1914, %f1805, %f1794, %f1834;
	fma.rn.f32 	%f1915, %f1805, %f1795, %f1835;
	fma.rn.f32 	%f1916, %f1805, %f1796, %f1836;
	fma.rn.f32 	%f1917, %f1805, %f1797, %f1837;
	fma.rn.f32 	%f1918, %f1805, %f1798, %f1838;
	fma.rn.f32 	%f1919, %f1805, %f1799, %f1839;
	fma.rn.f32 	%f1920, %f1805, %f1800, %f1840;
	fma.rn.f32 	%f1921, %f1805, %f1801, %f1841;
	fma.rn.f32 	%f1922, %f1806, %f1794, %f1842;
	fma.rn.f32 	%f1923, %f1806, %f1795, %f1843;
	fma.rn.f32 	%f1924, %f1806, %f1796, %f1844;
	fma.rn.f32 	%f1925, %f1806, %f1797, %f1845;
	fma.rn.f32 	%f1926, %f1806, %f1798, %f1846;
	fma.rn.f32 	%f1927, %f1806, %f1799, %f1847;
	fma.rn.f32 	%f1928, %f1806, %f1800, %f1848;
	fma.rn.f32 	%f1929, %f1806, %f1801, %f1849;
	fma.rn.f32 	%f1930, %f1807, %f1794, %f1850;
	fma.rn.f32 	%f1931, %f1807, %f1795, %f1851;
	fma.rn.f32 	%f1932, %f1807, %f1796, %f1852;
	fma.rn.f32 	%f1933, %f1807, %f1797, %f1853;
	fma.rn.f32 	%f1934, %f1807, %f1798, %f1854;
	fma.rn.f32 	%f1935, %f1807, %f1799, %f1855;
	fma.rn.f32 	%f1936, %f1807, %f1800, %f1856;
	fma.rn.f32 	%f1937, %f1807, %f1801, %f1857;
	fma.rn.f32 	%f1938, %f1808, %f1794, %f1858;
	fma.rn.f32 	%f1939, %f1808, %f1795, %f1859;
	fma.rn.f32 	%f1940, %f1808, %f1796, %f1860;
	fma.rn.f32 	%f1941, %f1808, %f1797, %f1861;
	fma.rn.f32 	%f1942, %f1808, %f1798, %f1862;
	fma.rn.f32 	%f1943, %f1808, %f1799, %f1863;
	fma.rn.f32 	%f1944, %f1808, %f1800, %f1864;
	fma.rn.f32 	%f1945, %f1808, %f1801, %f1865;
	fma.rn.f32 	%f1946, %f1809, %f1794, %f1866;
	fma.rn.f32 	%f1947, %f1809, %f1795, %f1867;
	fma.rn.f32 	%f1948, %f1809, %f1796, %f1868;
	fma.rn.f32 	%f1949, %f1809, %f1797, %f1869;
	fma.rn.f32 	%f1950, %f1809, %f1798, %f1870;
	fma.rn.f32 	%f1951, %f1809, %f1799, %f1871;
	fma.rn.f32 	%f1952, %f1809, %f1800, %f1872;
	fma.rn.f32 	%f1953, %f1809, %f1801, %f1873;
	ld.shared.v4.f32 	{%f1954, %f1955, %f1956, %f1957}, [%r73+4096];
	ld.shared.v4.f32 	{%f1958, %f1959, %f1960, %f1961}, [%r73+4112];
	ld.shared.v4.f32 	{%f1962, %f1963, %f1964, %f1965}, [%r78+4096];
	ld.shared.v4.f32 	{%f1966, %f1967, %f1968, %f1969}, [%r78+4112];
	fma.rn.f32 	%f1970, %f1882, %f1874, %f1890;
	fma.rn.f32 	%f1971, %f1882, %f1875, %f1891;
	fma.rn.f32 	%f1972, %f1882, %f1876, %f1892;
	fma.rn.f32 	%f1973, %f1882, %f1877, %f1893;
	fma.rn.f32 	%f1974, %f1882, %f1878, %f1894;
	fma.rn.f32 	%f1975, %f1882, %f1879, %f1895;
	fma.rn.f32 	%f1976, %f1882, %f1880, %f1896;
	fma.rn.f32 	%f1977, %f1882, %f1881, %f1897;
	fma.rn.f32 	%f1978, %f1883, %f1874, %f1898;
	fma.rn.f32 	%f1979, %f1883, %f1875, %f1899;
	fma.rn.f32 	%f1980, %f1883, %f1876, %f1900;
	fma.rn.f32 	%f1981, %f1883, %f1877, %f1901;
	fma.rn.f32 	%f1982, %f1883, %f1878, %f1902;
	fma.rn.f32 	%f1983, %f1883, %f1879, %f1903;
	fma.rn.f32 	%f1984, %f1883, %f1880, %f1904;
	fma.rn.f32 	%f1985, %f1883, %f1881, %f1905;
	fma.rn.f32 	%f1986, %f1884, %f1874, %f1906;
	fma.rn.f32 	%f1987, %f1884, %f1875, %f1907;
	fma.rn.f32 	%f1988, %f1884, %f1876, %f1908;
	fma.rn.f32 	%f1989, %f1884, %f1877, %f1909;
	fma.rn.f32 	%f1990, %f1884, %f1878, %f1910;
	fma.rn.f32 	%f1991, %f1884, %f1879, %f1911;
	fma.rn.f32 	%f1992, %f1884, %f1880, %f1912;
	fma.rn.f32 	%f1993, %f1884, %f1881, %f1913;
	fma.rn.f32 	%f1994, %f1885, %f1874, %f1914;
	fma.rn.f32 	%f1995, %f1885, %f1875, %f1915;
	fma.rn.f32 	%f1996, %f1885, %f1876, %f1916;
	fma.rn.f32 	%f1997, %f1885, %f1877, %f1917;
	fma.rn.f32 	%f1998, %f1885, %f1878, %f1918;
	fma.rn.f32 	%f1999, %f1885, %f1879, %f1919;
	fma.rn.f32 	%f2000, %f1885, %f1880, %f1920;
	fma.rn.f32 	%f2001, %f1885, %f1881, %f1921;
	fma.rn.f32 	%f2002, %f1886, %f1874, %f1922;
	fma.rn.f32 	%f2003, %f1886, %f1875, %f1923;
	fma.rn.f32 	%f2004, %f1886, %f1876, %f1924;
	fma.rn.f32 	%f2005, %f1886, %f1877, %f1925;
	fma.rn.f32 	%f2006, %f1886, %f1878, %f1926;
	fma.rn.f32 	%f2007, %f1886, %f1879, %f1927;
	fma.rn.f32 	%f2008, %f1886, %f1880, %f1928;
	fma.rn.f32 	%f2009, %f1886, %f1881, %f1929;
	fma.rn.f32 	%f2010, %f1887, %f1874, %f1930;
	fma.rn.f32 	%f2011, %f1887, %f1875, %f1931;
	fma.rn.f32 	%f2012, %f1887, %f1876, %f1932;
	fma.rn.f32 	%f2013, %f1887, %f1877, %f1933;
	fma.rn.f32 	%f2014, %f1887, %f1878, %f1934;
	fma.rn.f32 	%f2015, %f1887, %f1879, %f1935;
	fma.rn.f32 	%f2016, %f1887, %f1880, %f1936;
	fma.rn.f32 	%f2017, %f1887, %f1881, %f1937;
	fma.rn.f32 	%f2018, %f1888, %f1874, %f1938;
	fma.rn.f32 	%f2019, %f1888, %f1875, %f1939;
	fma.rn.f32 	%f2020, %f1888, %f1876, %f1940;
	fma.rn.f32 	%f2021, %f1888, %f1877, %f1941;
	fma.rn.f32 	%f2022, %f1888, %f1878, %f1942;
	fma.rn.f32 	%f2023, %f1888, %f1879, %f1943;
	fma.rn.f32 	%f2024, %f1888, %f1880, %f1944;
	fma.rn.f32 	%f2025, %f1888, %f1881, %f1945;
	fma.rn.f32 	%f2026, %f1889, %f1874, %f1946;
	fma.rn.f32 	%f2027, %f1889, %f1875, %f1947;
	fma.rn.f32 	%f2028, %f1889, %f1876, %f1948;
	fma.rn.f32 	%f2029, %f1889, %f1877, %f1949;
	fma.rn.f32 	%f2030, %f1889, %f1878, %f1950;
	fma.rn.f32 	%f2031, %f1889, %f1879, %f1951;
	fma.rn.f32 	%f2032, %f1889, %f1880, %f1952;
	fma.rn.f32 	%f2033, %f1889, %f1881, %f1953;
	ld.shared.v4.f32 	{%f2034, %f2035, %f2036, %f2037}, [%r73+4608];
	ld.shared.v4.f32 	{%f2038, %f2039, %f2040, %f2041}, [%r73+4624];
	ld.shared.v4.f32 	{%f2042, %f2043, %f2044, %f2045}, [%r78+4608];
	ld.shared.v4.f32 	{%f2046, %f2047, %f2048, %f2049}, [%r78+4624];
	fma.rn.f32 	%f2050, %f1962, %f1954, %f1970;
	fma.rn.f32 	%f2051, %f1962, %f1955, %f1971;
	fma.rn.f32 	%f2052, %f1962, %f1956, %f1972;
	fma.rn.f32 	%f2053, %f1962, %f1957, %f1973;
	fma.rn.f32 	%f2054, %f1962, %f1958, %f1974;
	fma.rn.f32 	%f2055, %f1962, %f1959, %f1975;
	fma.rn.f32 	%f2056, %f1962, %f1960, %f1976;
	fma.rn.f32 	%f2057, %f1962, %f1961, %f1977;
	fma.rn.f32 	%f2058, %f1963, %f1954, %f1978;
	fma.rn.f32 	%f2059, %f1963, %f1955, %f1979;
	fma.rn.f32 	%f2060, %f1963, %f1956, %f1980;
	fma.rn.f32 	%f2061, %f1963, %f1957, %f1981;
	fma.rn.f32 	%f2062, %f1963, %f1958, %f1982;
	fma.rn.f32 	%f2063, %f1963, %f1959, %f1983;
	fma.rn.f32 	%f2064, %f1963, %f1960, %f1984;
	fma.rn.f32 	%f2065, %f1963, %f1961, %f1985;
	fma.rn.f32 	%f2066, %f1964, %f1954, %f1986;
	fma.rn.f32 	%f2067, %f1964, %f1955, %f1987;
	fma.rn.f32 	%f2068, %f1964, %f1956, %f1988;
	fma.rn.f32 	%f2069, %f1964, %f1957, %f1989;
	fma.rn.f32 	%f2070, %f1964, %f1958, %f1990;
	fma.rn.f32 	%f2071, %f1964, %f1959, %f1991;
	fma.rn.f32 	%f2072, %f1964, %f1960, %f1992;
	fma.rn.f32 	%f2073, %f1964, %f1961, %f1993;
	fma.rn.f32 	%f2074, %f1965, %f1954, %f1994;
	fma.rn.f32 	%f2075, %f1965, %f1955, %f1995;
	fma.rn.f32 	%f2076, %f1965, %f1956, %f1996;
	fma.rn.f32 	%f2077, %f1965, %f1957, %f1997;
	fma.rn.f32 	%f2078, %f1965, %f1958, %f1998;
	fma.rn.f32 	%f2079, %f1965, %f1959, %f1999;
	fma.rn.f32 	%f2080, %f1965, %f1960, %f2000;
	fma.rn.f32 	%f2081, %f1965, %f1961, %f2001;
	fma.rn.f32 	%f2082, %f1966, %f1954, %f2002;
	fma.rn.f32 	%f2083, %f1966, %f1955, %f2003;
	fma.rn.f32 	%f2084, %f1966, %f1956, %f2004;
	fma.rn.f32 	%f2085, %f1966, %f1957, %f2005;
	fma.rn.f32 	%f2086, %f1966, %f1958, %f2006;
	fma.rn.f32 	%f2087, %f1966, %f1959, %f2007;
	fma.rn.f32 	%f2088, %f1966, %f1960, %f2008;
	fma.rn.f32 	%f2089, %f1966, %f1961, %f2009;
	fma.rn.f32 	%f2090, %f1967, %f1954, %f2010;
	fma.rn.f32 	%f2091, %f1967, %f1955, %f2011;
	fma.rn.f32 	%f2092, %f1967, %f1956, %f2012;
	fma.rn.f32 	%f2093, %f1967, %f1957, %f2013;
	fma.rn.f32 	%f2094, %f1967, %f1958, %f2014;
	fma.rn.f32 	%f2095, %f1967, %f1959, %f2015;
	fma.rn.f32 	%f2096, %f1967, %f1960, %f2016;
	fma.rn.f32 	%f2097, %f1967, %f1961, %f2017;
	fma.rn.f32 	%f2098, %f1968, %f1954, %f2018;
	fma.rn.f32 	%f2099, %f1968, %f1955, %f2019;
	fma.rn.f32 	%f2100, %f1968, %f1956, %f2020;
	fma.rn.f32 	%f2101, %f1968, %f1957, %f2021;
	fma.rn.f32 	%f2102, %f1968, %f1958, %f2022;
	fma.rn.f32 	%f2103, %f1968, %f1959, %f2023;
	fma.rn.f32 	%f2104, %f1968, %f1960, %f2024;
	fma.rn.f32 	%f2105, %f1968, %f1961, %f2025;
	fma.rn.f32 	%f2106, %f1969, %f1954, %f2026;
	fma.rn.f32 	%f2107, %f1969, %f1955, %f2027;
	fma.rn.f32 	%f2108, %f1969, %f1956, %f2028;
	fma.rn.f32 	%f2109, %f1969, %f1957, %f2029;
	fma.rn.f32 	%f2110, %f1969, %f1958, %f2030;
	fma.rn.f32 	%f2111, %f1969, %f1959, %f2031;
	fma.rn.f32 	%f2112, %f1969, %f1960, %f2032;
	fma.rn.f32 	%f2113, %f1969, %f1961, %f2033;
	ld.shared.v4.f32 	{%f2114, %f2115, %f2116, %f2117}, [%r73+5120];
	ld.shared.v4.f32 	{%f2118, %f2119, %f2120, %f2121}, [%r73+5136];
	ld.shared.v4.f32 	{%f2122, %f2123, %f2124, %f2125}, [%r78+5120];
	ld.shared.v4.f32 	{%f2126, %f2127, %f2128, %f2129}, [%r78+5136];
	fma.rn.f32 	%f2130, %f2042, %f2034, %f2050;
	fma.rn.f32 	%f2131, %f2042, %f2035, %f2051;
	fma.rn.f32 	%f2132, %f2042, %f2036, %f2052;
	fma.rn.f32 	%f2133, %f2042, %f2037, %f2053;
	fma.rn.f32 	%f2134, %f2042, %f2038, %f2054;
	fma.rn.f32 	%f2135, %f2042, %f2039, %f2055;
	fma.rn.f32 	%f2136, %f2042, %f2040, %f2056;
	fma.rn.f32 	%f2137, %f2042, %f2041, %f2057;
	fma.rn.f32 	%f2138, %f2043, %f2034, %f2058;
	fma.rn.f32 	%f2139, %f2043, %f2035, %f2059;
	fma.rn.f32 	%f2140, %f2043, %f2036, %f2060;
	fma.rn.f32 	%f2141, %f2043, %f2037, %f2061;
	fma.rn.f32 	%f2142, %f2043, %f2038, %f2062;
	fma.rn.f32 	%f2143, %f2043, %f2039, %f2063;
	fma.rn.f32 	%f2144, %f2043, %f2040, %f2064;
	fma.rn.f32 	%f2145, %f2043, %f2041, %f2065;
	fma.rn.f32 	%f2146, %f2044, %f2034, %f2066;
	fma.rn.f32 	%f2147, %f2044, %f2035, %f2067;
	fma.rn.f32 	%f2148, %f2044, %f2036, %f2068;
	fma.rn.f32 	%f2149, %f2044, %f2037, %f2069;
	fma.rn.f32 	%f2150, %f2044, %f2038, %f2070;
	fma.rn.f32 	%f2151, %f2044, %f2039, %f2071;
	fma.rn.f32 	%f2152, %f2044, %f2040, %f2072;
	fma.rn.f32 	%f2153, %f2044, %f2041, %f2073;
	fma.rn.f32 	%f2154, %f2045, %f2034, %f2074;
	fma.rn.f32 	%f2155, %f2045, %f2035, %f2075;
	fma.rn.f32 	%f2156, %f2045, %f2036, %f2076;
	fma.rn.f32 	%f2157, %f2045, %f2037, %f2077;
	fma.rn.f32 	%f2158, %f2045, %f2038, %f2078;
	fma.rn.f32 	%f2159, %f2045, %f2039, %f2079;
	fma.rn.f32 	%f2160, %f2045, %f2040, %f2080;
	fma.rn.f32 	%f2161, %f2045, %f2041, %f2081;
	fma.rn.f32 	%f2162, %f2046, %f2034, %f2082;
	fma.rn.f32 	%f2163, %f2046, %f2035, %f2083;
	fma.rn.f32 	%f2164, %f2046, %f2036, %f2084;
	fma.rn.f32 	%f2165, %f2046, %f2037, %f2085;
	fma.rn.f32 	%f2166, %f2046, %f2038, %f2086;
	fma.rn.f32 	%f2167, %f2046, %f2039, %f2087;
	fma.rn.f32 	%f2168, %f2046, %f2040, %f2088;
	fma.rn.f32 	%f2169, %f2046, %f2041, %f2089;
	fma.rn.f32 	%f2170, %f2047, %f2034, %f2090;
	fma.rn.f32 	%f2171, %f2047, %f2035, %f2091;
	fma.rn.f32 	%f2172, %f2047, %f2036, %f2092;
	fma.rn.f32 	%f2173, %f2047, %f2037, %f2093;
	fma.rn.f32 	%f2174, %f2047, %f2038, %f2094;
	fma.rn.f32 	%f2175, %f2047, %f2039, %f2095;
	fma.rn.f32 	%f2176, %f2047, %f2040, %f2096;
	fma.rn.f32 	%f2177, %f2047, %f2041, %f2097;
	fma.rn.f32 	%f2178, %f2048, %f2034, %f2098;
	fma.rn.f32 	%f2179, %f2048, %f2035, %f2099;
	fma.rn.f32 	%f2180, %f2048, %f2036, %f2100;
	fma.rn.f32 	%f2181, %f2048, %f2037, %f2101;
	fma.rn.f32 	%f2182, %f2048, %f2038, %f2102;
	fma.rn.f32 	%f2183, %f2048, %f2039, %f2103;
	fma.rn.f32 	%f2184, %f2048, %f2040, %f2104;
	fma.rn.f32 	%f2185, %f2048, %f2041, %f2105;
	fma.rn.f32 	%f2186, %f2049, %f2034, %f2106;
	fma.rn.f32 	%f2187, %f2049, %f2035, %f2107;
	fma.rn.f32 	%f2188, %f2049, %f2036, %f2108;
	fma.rn.f32 	%f2189, %f2049, %f2037, %f2109;
	fma.rn.f32 	%f2190, %f2049, %f2038, %f2110;
	fma.rn.f32 	%f2191, %f2049, %f2039, %f2111;
	fma.rn.f32 	%f2192, %f2049, %f2040, %f2112;
	fma.rn.f32 	%f2193, %f2049, %f2041, %f2113;
	ld.shared.v4.f32 	{%f2194, %f2195, %f2196, %f2197}, [%r73+5632];
	ld.shared.v4.f32 	{%f2198, %f2199, %f2200, %f2201}, [%r73+5648];
	ld.shared.v4.f32 	{%f2202, %f2203, %f2204, %f2205}, [%r78+5632];
	ld.shared.v4.f32 	{%f2206, %f2207, %f2208, %f2209}, [%r78+5648];
	fma.rn.f32 	%f2210, %f2122, %f2114, %f2130;
	fma.rn.f32 	%f2211, %f2122, %f2115, %f2131;
	fma.rn.f32 	%f2212, %f2122, %f2116, %f2132;
	fma.rn.f32 	%f2213, %f2122, %f2117, %f2133;
	fma.rn.f32 	%f2214, %f2122, %f2118, %f2134;
	fma.rn.f32 	%f2215, %f2122, %f2119, %f2135;
	fma.rn.f32 	%f2216, %f2122, %f2120, %f2136;
	fma.rn.f32 	%f2217, %f2122, %f2121, %f2137;
	fma.rn.f32 	%f2218, %f2123, %f2114, %f2138;
	fma.rn.f32 	%f2219, %f2123, %f2115, %f2139;
	fma.rn.f32 	%f2220, %f2123, %f2116, %f2140;
	fma.rn.f32 	%f2221, %f2123, %f2117, %f2141;
	fma.rn.f32 	%f2222, %f2123, %f2118, %f2142;
	fma.rn.f32 	%f2223, %f2123, %f2119, %f2143;
	fma.rn.f32 	%f2224, %f2123, %f2120, %f2144;
	fma.rn.f32 	%f2225, %f2123, %f2121, %f2145;
	fma.rn.f32 	%f2226, %f2124, %f2114, %f2146;
	fma.rn.f32 	%f2227, %f2124, %f2115, %f2147;
	fma.rn.f32 	%f2228, %f2124, %f2116, %f2148;
	fma.rn.f32 	%f2229, %f2124, %f2117, %f2149;
	fma.rn.f32 	%f2230, %f2124, %f2118, %f2150;
	fma.rn.f32 	%f2231, %f2124, %f2119, %f2151;
	fma.rn.f32 	%f2232, %f2124, %f2120, %f2152;
	fma.rn.f32 	%f2233, %f2124, %f2121, %f2153;
	fma.rn.f32 	%f2234, %f2125, %f2114, %f2154;
	fma.rn.f32 	%f2235, %f2125, %f2115, %f2155;
	fma.rn.f32 	%f2236, %f2125, %f2116, %f2156;
	fma.rn.f32 	%f2237, %f2125, %f2117, %f2157;
	fma.rn.f32 	%f2238, %f2125, %f2118, %f2158;
	fma.rn.f32 	%f2239, %f2125, %f2119, %f2159;
	fma.rn.f32 	%f2240, %f2125, %f2120, %f2160;
	fma.rn.f32 	%f2241, %f2125, %f2121, %f2161;
	fma.rn.f32 	%f2242, %f2126, %f2114, %f2162;
	fma.rn.f32 	%f2243, %f2126, %f2115, %f2163;
	fma.rn.f32 	%f2244, %f2126, %f2116, %f2164;
	fma.rn.f32 	%f2245, %f2126, %f2117, %f2165;
	fma.rn.f32 	%f2246, %f2126, %f2118, %f2166;
	fma.rn.f32 	%f2247, %f2126, %f2119, %f2167;
	fma.rn.f32 	%f2248, %f2126, %f2120, %f2168;
	fma.rn.f32 	%f2249, %f2126, %f2121, %f2169;
	fma.rn.f32 	%f2250, %f2127, %f2114, %f2170;
	fma.rn.f32 	%f2251, %f2127, %f2115, %f2171;
	fma.rn.f32 	%f2252, %f2127, %f2116, %f2172;
	fma.rn.f32 	%f2253, %f2127, %f2117, %f2173;
	fma.rn.f32 	%f2254, %f2127, %f2118, %f2174;
	fma.rn.f32 	%f2255, %f2127, %f2119, %f2175;
	fma.rn.f32 	%f2256, %f2127, %f2120, %f2176;
	fma.rn.f32 	%f2257, %f2127, %f2121, %f2177;
	fma.rn.f32 	%f2258, %f2128, %f2114, %f2178;
	fma.rn.f32 	%f2259, %f2128, %f2115, %f2179;
	fma.rn.f32 	%f2260, %f2128, %f2116, %f2180;
	fma.rn.f32 	%f2261, %f2128, %f2117, %f2181;
	fma.rn.f32 	%f2262, %f2128, %f2118, %f2182;
	fma.rn.f32 	%f2263, %f2128, %f2119, %f2183;
	fma.rn.f32 	%f2264, %f2128, %f2120, %f2184;
	fma.rn.f32 	%f2265, %f2128, %f2121, %f2185;
	fma.rn.f32 	%f2266, %f2129, %f2114, %f2186;
	fma.rn.f32 	%f2267, %f2129, %f2115, %f2187;
	fma.rn.f32 	%f2268, %f2129, %f2116, %f2188;
	fma.rn.f32 	%f2269, %f2129, %f2117, %f2189;
	fma.rn.f32 	%f2270, %f2129, %f2118, %f2190;
	fma.rn.f32 	%f2271, %f2129, %f2119, %f2191;
	fma.rn.f32 	%f2272, %f2129, %f2120, %f2192;
	fma.rn.f32 	%f2273, %f2129, %f2121, %f2193;
	ld.shared.v4.f32 	{%f2274, %f2275, %f2276, %f2277}, [%r73+6144];
	ld.shared.v4.f32 	{%f2278, %f2279, %f2280, %f2281}, [%r73+6160];
	ld.shared.v4.f32 	{%f2282, %f2283, %f2284, %f2285}, [%r78+6144];
	ld.shared.v4.f32 	{%f2286, %f2287, %f2288, %f2289}, [%r78+6160];
	fma.rn.f32 	%f2290, %f2202, %f2194, %f2210;
	fma.rn.f32 	%f2291, %f2202, %f2195, %f2211;
	fma.rn.f32 	%f2292, %f2202, %f2196, %f2212;
	fma.rn.f32 	%f2293, %f2202, %f2197, %f2213;
	fma.rn.f32 	%f2294, %f2202, %f2198, %f2214;
	fma.rn.f32 	%f2295, %f2202, %f2199, %f2215;
	fma.rn.f32 	%f2296, %f2202, %f2200, %f2216;
	fma.rn.f32 	%f2297, %f2202, %f2201, %f2217;
	fma.rn.f32 	%f2298, %f2203, %f2194, %f2218;
	fma.rn.f32 	%f2299, %f2203, %f2195, %f2219;
	fma.rn.f32 	%f2300, %f2203, %f2196, %f2220;
	fma.rn.f32 	%f2301, %f2203, %f2197, %f2221;
	fma.rn.f32 	%f2302, %f2203, %f2198, %f2222;
	fma.rn.f32 	%f2303, %f2203, %f2199, %f2223;
	fma.rn.f32 	%f2304, %f2203, %f2200, %f2224;
	fma.rn.f32 	%f2305, %f2203, %f2201, %f2225;
	fma.rn.f32 	%f2306, %f2204, %f2194, %f2226;
	fma.rn.f32 	%f2307, %f2204, %f2195, %f2227;
	fma.rn.f32 	%f2308, %f2204, %f2196, %f2228;
	fma.rn.f32 	%f2309, %f2204, %f2197, %f2229;
	fma.rn.f32 	%f2310, %f2204, %f2198, %f2230;
	fma.rn.f32 	%f2311, %f2204, %f2199, %f2231;
	fma.rn.f32 	%f2312, %f2204, %f2200, %f2232;
	fma.rn.f32 	%f2313, %f2204, %f2201, %f2233;
	fma.rn.f32 	%f2314, %f2205, %f2194, %f2234;
	fma.rn.f32 	%f2315, %f2205, %f2195, %f2235;
	fma.rn.f32 	%f2316, %f2205, %f2196, %f2236;
	fma.rn.f32 	%f2317, %f2205, %f2197, %f2237;
	fma.rn.f32 	%f2318, %f2205, %f2198, %f2238;
	fma.rn.f32 	%f2319, %f2205, %f2199, %f2239;
	fma.rn.f32 	%f2320, %f2205, %f2200, %f2240;
	fma.rn.f32 	%f2321, %f2205, %f2201, %f2241;
	fma.rn.f32 	%f2322, %f2206, %f2194, %f2242;
	fma.rn.f32 	%f2323, %f2206, %f2195, %f2243;
	fma.rn.f32 	%f2324, %f2206, %f2196, %f2244;
	fma.rn.f32 	%f2325, %f2206, %f2197, %f2245;
	fma.rn.f32 	%f2326, %f2206, %f2198, %f2246;
	fma.rn.f32 	%f2327, %f2206, %f2199, %f2247;
	fma.rn.f32 	%f2328, %f2206, %f2200, %f2248;
	fma.rn.f32 	%f2329, %f2206, %f2201, %f2249;
	fma.rn.f32 	%f2330, %f2207, %f2194, %f2250;
	fma.rn.f32 	%f2331, %f2207, %f2195, %f2251;
	fma.rn.f32 	%f2332, %f2207, %f2196, %f2252;
	fma.rn.f32 	%f2333, %f2207, %f2197, %f2253;
	fma.rn.f32 	%f2334, %f2207, %f2198, %f2254;
	fma.rn.f32 	%f2335, %f2207, %f2199, %f2255;
	fma.rn.f32 	%f2336, %f2207, %f2200, %f2256;
	fma.rn.f32 	%f2337, %f2207, %f2201, %f2257;
	fma.rn.f32 	%f2338, %f2208, %f2194, %f2258;
	fma.rn.f32 	%f2339, %f2208, %f2195, %f2259;
	fma.rn.f32 	%f2340, %f2208, %f2196, %f2260;
	fma.rn.f32 	%f2341, %f2208, %f2197, %f2261;
	fma.rn.f32 	%f2342, %f2208, %f2198, %f2262;
	fma.rn.f32 	%f2343, %f2208, %f2199, %f2263;
	fma.rn.f32 	%f2344, %f2208, %f2200, %f2264;
	fma.rn.f32 	%f2345, %f2208, %f2201, %f2265;
	fma.rn.f32 	%f2346, %f2209, %f2194, %f2266;
	fma.rn.f32 	%f2347, %f2209, %f2195, %f2267;
	fma.rn.f32 	%f2348, %f2209, %f2196, %f2268;
	fma.rn.f32 	%f2349, %f2209, %f2197, %f2269;
	fma.rn.f32 	%f2350, %f2209, %f2198, %f2270;
	fma.rn.f32 	%f2351, %f2209, %f2199, %f2271;
	fma.rn.f32 	%f2352, %f2209, %f2200, %f2272;
	fma.rn.f32 	%f2353, %f2209, %f2201, %f2273;
	ld.shared.v4.f32 	{%f2354, %f2355, %f2356, %f2357}, [%r73+6656];
	ld.shared.v4.f32 	{%f2358, %f2359, %f2360, %f2361}, [%r73+6672];
	ld.shared.v4.f32 	{%f2362, %f2363, %f2364, %f2365}, [%r78+6656];
	ld.shared.v4.f32 	{%f2366, %f2367, %f2368, %f2369}, [%r78+6672];
	fma.rn.f32 	%f2370, %f2282, %f2274, %f2290;
	fma.rn.f32 	%f2371, %f2282, %f2275, %f2291;
	fma.rn.f32 	%f2372, %f2282, %f2276, %f2292;
	fma.rn.f32 	%f2373, %f2282, %f2277, %f2293;
	fma.rn.f32 	%f2374, %f2282, %f2278, %f2294;
	fma.rn.f32 	%f2375, %f2282, %f2279, %f2295;
	fma.rn.f32 	%f2376, %f2282, %f2280, %f2296;
	fma.rn.f32 	%f2377, %f2282, %f2281, %f2297;
	fma.rn.f32 	%f2378, %f2283, %f2274, %f2298;
	fma.rn.f32 	%f2379, %f2283, %f2275, %f2299;
	fma.rn.f32 	%f2380, %f2283, %f2276, %f2300;
	fma.rn.f32 	%f2381, %f2283, %f2277, %f2301;
	fma.rn.f32 	%f2382, %f2283, %f2278, %f2302;
	fma.rn.f32 	%f2383, %f2283, %f2279, %f2303;
	fma.rn.f32 	%f2384, %f2283, %f2280, %f2304;
	fma.rn.f32 	%f2385, %f2283, %f2281, %f2305;
	fma.rn.f32 	%f2386, %f2284, %f2274, %f2306;
	fma.rn.f32 	%f2387, %f2284, %f2275, %f2307;
	fma.rn.f32 	%f2388, %f2284, %f2276, %f2308;
	fma.rn.f32 	%f2389, %f2284, %f2277, %f2309;
	fma.rn.f32 	%f2390, %f2284, %f2278, %f2310;
	fma.rn.f32 	%f2391, %f2284, %f2279, %f2311;
	fma.rn.f32 	%f2392, %f2284, %f2280, %f2312;
	fma.rn.f32 	%f2393, %f2284, %f2281, %f2313;
	fma.rn.f32 	%f2394, %f2285, %f2274, %f2314;
	fma.rn.f32 	%f2395, %f2285, %f2275, %f2315;
	fma.rn.f32 	%f2396, %f2285, %f2276, %f2316;
	fma.rn.f32 	%f2397, %f2285, %f2277, %f2317;
	fma.rn.f32 	%f2398, %f2285, %f2278, %f2318;
	fma.rn.f32 	%f2399, %f2285, %f2279, %f2319;
	fma.rn.f32 	%f2400, %f2285, %f2280, %f2320;
	fma.rn.f32 	%f2401, %f2285, %f2281, %f2321;
	fma.rn.f32 	%f2402, %f2286, %f2274, %f2322;
	fma.rn.f32 	%f2403, %f2286, %f2275, %f2323;
	fma.rn.f32 	%f2404, %f2286, %f2276, %f2324;
	fma.rn.f32 	%f2405, %f2286, %f2277, %f2325;
	fma.rn.f32 	%f2406, %f2286, %f2278, %f2326;
	fma.rn.f32 	%f2407, %f2286, %f2279, %f2327;
	fma.rn.f32 	%f2408, %f2286, %f2280, %f2328;
	fma.rn.f32 	%f2409, %f2286, %f2281, %f2329;
	fma.rn.f32 	%f2410, %f2287, %f2274, %f2330;
	fma.rn.f32 	%f2411, %f2287, %f2275, %f2331;
	fma.rn.f32 	%f2412, %f2287, %f2276, %f2332;
	fma.rn.f32 	%f2413, %f2287, %f2277, %f2333;
	fma.rn.f32 	%f2414, %f2287, %f2278, %f2334;
	fma.rn.f32 	%f2415, %f2287, %f2279, %f2335;
	fma.rn.f32 	%f2416, %f2287, %f2280, %f2336;
	fma.rn.f32 	%f2417, %f2287, %f2281, %f2337;
	fma.rn.f32 	%f2418, %f2288, %f2274, %f2338;
	fma.rn.f32 	%f2419, %f2288, %f2275, %f2339;
	fma.rn.f32 	%f2420, %f2288, %f2276, %f2340;
	fma.rn.f32 	%f2421, %f2288, %f2277, %f2341;
	fma.rn.f32 	%f2422, %f2288, %f2278, %f2342;
	fma.rn.f32 	%f2423, %f2288, %f2279, %f2343;
	fma.rn.f32 	%f2424, %f2288, %f2280, %f2344;
	fma.rn.f32 	%f2425, %f2288, %f2281, %f2345;
	fma.rn.f32 	%f2426, %f2289, %f2274, %f2346;
	fma.rn.f32 	%f2427, %f2289, %f2275, %f2347;
	fma.rn.f32 	%f2428, %f2289, %f2276, %f2348;
	fma.rn.f32 	%f2429, %f2289, %f2277, %f2349;
	fma.rn.f32 	%f2430, %f2289, %f2278, %f2350;
	fma.rn.f32 	%f2431, %f2289, %f2279, %f2351;
	fma.rn.f32 	%f2432, %f2289, %f2280, %f2352;
	fma.rn.f32 	%f2433, %f2289, %f2281, %f2353;
	ld.shared.v4.f32 	{%f2434, %f2435, %f2436, %f2437}, [%r73+7168];
	ld.shared.v4.f32 	{%f2438, %f2439, %f2440, %f2441}, [%r73+7184];
	ld.shared.v4.f32 	{%f2442, %f2443, %f2444, %f2445}, [%r78+7168];
	ld.shared.v4.f32 	{%f2446, %f2447, %f2448, %f2449}, [%r78+7184];
	fma.rn.f32 	%f2450, %f2362, %f2354, %f2370;
	fma.rn.f32 	%f2451, %f2362, %f2355, %f2371;
	fma.rn.f32 	%f2452, %f2362, %f2356, %f2372;
	fma.rn.f32 	%f2453, %f2362, %f2357, %f2373;
	fma.rn.f32 	%f2454, %f2362, %f2358, %f2374;
	fma.rn.f32 	%f2455, %f2362, %f2359, %f2375;
	fma.rn.f32 	%f2456, %f2362, %f2360, %f2376;
	fma.rn.f32 	%f2457, %f2362, %f2361, %f2377;
	fma.rn.f32 	%f2458, %f2363, %f2354, %f2378;
	fma.rn.f32 	%f2459, %f2363, %f2355, %f2379;
	fma.rn.f32 	%f2460, %f2363, %f2356, %f2380;
	fma.rn.f32 	%f2461, %f2363, %f2357, %f2381;
	fma.rn.f32 	%f2462, %f2363, %f2358, %f2382;
	fma.rn.f32 	%f2463, %f2363, %f2359, %f2383;
	fma.rn.f32 	%f2464, %f2363, %f2360, %f2384;
	fma.rn.f32 	%f2465, %f2363, %f2361, %f2385;
	fma.rn.f32 	%f2466, %f2364, %f2354, %f2386;
	fma.rn.f32 	%f2467, %f2364, %f2355, %f2387;
	fma.rn.f32 	%f2468, %f2364, %f2356, %f2388;
	fma.rn.f32 	%f2469, %f2364, %f2357, %f2389;
	fma.rn.f32 	%f2470, %f2364, %f2358, %f2390;
	fma.rn.f32 	%f2471, %f2364, %f2359, %f2391;
	fma.rn.f32 	%f2472, %f2364, %f2360, %f2392;
	fma.rn.f32 	%f2473, %f2364, %f2361, %f2393;
	fma.rn.f32 	%f2474, %f2365, %f2354, %f2394;
	fma.rn.f32 	%f2475, %f2365, %f2355, %f2395;
	fma.rn.f32 	%f2476, %f2365, %f2356, %f2396;
	fma.rn.f32 	%f2477, %f2365, %f2357, %f2397;
	fma.rn.f32 	%f2478, %f2365, %f2358, %f2398;
	fma.rn.f32 	%f2479, %f2365, %f2359, %f2399;
	fma.rn.f32 	%f2480, %f2365, %f2360, %f2400;
	fma.rn.f32 	%f2481, %f2365, %f2361, %f2401;
	fma.rn.f32 	%f2482, %f2366, %f2354, %f2402;
	fma.rn.f32 	%f2483, %f2366, %f2355, %f2403;
	fma.rn.f32 	%f2484, %f2366, %f2356, %f2404;
	fma.rn.f32 	%f2485, %f2366, %f2357, %f2405;
	fma.rn.f32 	%f2486, %f2366, %f2358, %f2406;
	fma.rn.f32 	%f2487, %f2366, %f2359, %f2407;
	fma.rn.f32 	%f2488, %f2366, %f2360, %f2408;
	fma.rn.f32 	%f2489, %f2366, %f2361, %f2409;
	fma.rn.f32 	%f2490, %f2367, %f2354, %f2410;
	fma.rn.f32 	%f2491, %f2367, %f2355, %f2411;
	fma.rn.f32 	%f2492, %f2367, %f2356, %f2412;
	fma.rn.f32 	%f2493, %f2367, %f2357, %f2413;
	fma.rn.f32 	%f2494, %f2367, %f2358, %f2414;
	fma.rn.f32 	%f2495, %f2367, %f2359, %f2415;
	fma.rn.f32 	%f2496, %f2367, %f2360, %f2416;
	fma.rn.f32 	%f2497, %f2367, %f2361, %f2417;
	fma.rn.f32 	%f2498, %f2368, %f2354, %f2418;
	fma.rn.f32 	%f2499, %f2368, %f2355, %f2419;
	fma.rn.f32 	%f2500, %f2368, %f2356, %f2420;
	fma.rn.f32 	%f2501, %f2368, %f2357, %f2421;
	fma.rn.f32 	%f2502, %f2368, %f2358, %f2422;
	fma.rn.f32 	%f2503, %f2368, %f2359, %f2423;
	fma.rn.f32 	%f2504, %f2368, %f2360, %f2424;
	fma.rn.f32 	%f2505, %f2368, %f2361, %f2425;
	fma.rn.f32 	%f2506, %f2369, %f2354, %f2426;
	fma.rn.f32 	%f2507, %f2369, %f2355, %f2427;
	fma.rn.f32 	%f2508, %f2369, %f2356, %f2428;
	fma.rn.f32 	%f2509, %f2369, %f2357, %f2429;
	fma.rn.f32 	%f2510, %f2369, %f2358, %f2430;
	fma.rn.f32 	%f2511, %f2369, %f2359, %f2431;
	fma.rn.f32 	%f2512, %f2369, %f2360, %f2432;
	fma.rn.f32 	%f2513, %f2369, %f2361, %f2433;
	ld.shared.v4.f32 	{%f2514, %f2515, %f2516, %f2517}, [%r73+7680];
	ld.shared.v4.f32 	{%f2518, %f2519, %f2520, %f2521}, [%r73+7696];
	ld.shared.v4.f32 	{%f2522, %f2523, %f2524, %f2525}, [%r78+7680];
	ld.shared.v4.f32 	{%f2526, %f2527, %f2528, %f2529}, [%r78+7696];
	fma.rn.f32 	%f2530, %f2442, %f2434, %f2450;
	fma.rn.f32 	%f2531, %f2442, %f2435, %f2451;
	fma.rn.f32 	%f2532, %f2442, %f2436, %f2452;
	fma.rn.f32 	%f2533, %f2442, %f2437, %f2453;
	fma.rn.f32 	%f2534, %f2442, %f2438, %f2454;
	fma.rn.f32 	%f2535, %f2442, %f2439, %f2455;
	fma.rn.f32 	%f2536, %f2442, %f2440, %f2456;
	fma.rn.f32 	%f2537, %f2442, %f2441, %f2457;
	fma.rn.f32 	%f2538, %f2443, %f2434, %f2458;
	fma.rn.f32 	%f2539, %f2443, %f2435, %f2459;
	fma.rn.f32 	%f2540, %f2443, %f2436, %f2460;
	fma.rn.f32 	%f2541, %f2443, %f2437, %f2461;
	fma.rn.f32 	%f2542, %f2443, %f2438, %f2462;
	fma.rn.f32 	%f2543, %f2443, %f2439, %f2463;
	fma.rn.f32 	%f2544, %f2443, %f2440, %f2464;
	fma.rn.f32 	%f2545, %f2443, %f2441, %f2465;
	fma.rn.f32 	%f2546, %f2444, %f2434, %f2466;
	fma.rn.f32 	%f2547, %f2444, %f2435, %f2467;
	fma.rn.f32 	%f2548, %f2444, %f2436, %f2468;
	fma.rn.f32 	%f2549, %f2444, %f2437, %f2469;
	fma.rn.f32 	%f2550, %f2444, %f2438, %f2470;
	fma.rn.f32 	%f2551, %f2444, %f2439, %f2471;
	fma.rn.f32 	%f2552, %f2444, %f2440, %f2472;
	fma.rn.f32 	%f2553, %f2444, %f2441, %f2473;
	fma.rn.f32 	%f2554, %f2445, %f2434, %f2474;
	fma.rn.f32 	%f2555, %f2445, %f2435, %f2475;
	fma.rn.f32 	%f2556, %f2445, %f2436, %f2476;
	fma.rn.f32 	%f2557, %f2445, %f2437, %f2477;
	fma.rn.f32 	%f2558, %f2445, %f2438, %f2478;
	fma.rn.f32 	%f2559, %f2445, %f2439, %f2479;
	fma.rn.f32 	%f2560, %f2445, %f2440, %f2480;
	fma.rn.f32 	%f2561, %f2445, %f2441, %f2481;
	fma.rn.f32 	%f2562, %f2446, %f2434, %f2482;
	fma.rn.f32 	%f2563, %f2446, %f2435, %f2483;
	fma.rn.f32 	%f2564, %f2446, %f2436, %f2484;
	fma.rn.f32 	%f2565, %f2446, %f2437, %f2485;
	fma.rn.f32 	%f2566, %f2446, %f2438, %f2486;
	fma.rn.f32 	%f2567, %f2446, %f2439, %f2487;
	fma.rn.f32 	%f2568, %f2446, %f2440, %f2488;
	fma.rn.f32 	%f2569, %f2446, %f2441, %f2489;
	fma.rn.f32 	%f2570, %f2447, %f2434, %f2490;
	fma.rn.f32 	%f2571, %f2447, %f2435, %f2491;
	fma.rn.f32 	%f2572, %f2447, %f2436, %f2492;
	fma.rn.f32 	%f2573, %f2447, %f2437, %f2493;
	fma.rn.f32 	%f2574, %f2447, %f2438, %f2494;
	fma.rn.f32 	%f2575, %f2447, %f2439, %f2495;
	fma.rn.f32 	%f2576, %f2447, %f2440, %f2496;
	fma.rn.f32 	%f2577, %f2447, %f2441, %f2497;
	fma.rn.f32 	%f2578, %f2448, %f2434, %f2498;
	fma.rn.f32 	%f2579, %f2448, %f2435, %f2499;
	fma.rn.f32 	%f2580, %f2448, %f2436, %f2500;
	fma.rn.f32 	%f2581, %f2448, %f2437, %f2501;
	fma.rn.f32 	%f2582, %f2448, %f2438, %f2502;
	fma.rn.f32 	%f2583, %f2448, %f2439, %f2503;
	fma.rn.f32 	%f2584, %f2448, %f2440, %f2504;
	fma.rn.f32 	%f2585, %f2448, %f2441, %f2505;
	fma.rn.f32 	%f2586, %f2449, %f2434, %f2506;
	fma.rn.f32 	%f2587, %f2449, %f2435, %f2507;
	fma.rn.f32 	%f2588, %f2449, %f2436, %f2508;
	fma.rn.f32 	%f2589, %f2449, %f2437, %f2509;
	fma.rn.f32 	%f2590, %f2449, %f2438, %f2510;
	fma.rn.f32 	%f2591, %f2449, %f2439, %f2511;
	fma.rn.f32 	%f2592, %f2449, %f2440, %f2512;
	fma.rn.f32 	%f2593, %f2449, %f2441, %f2513;
	fma.rn.f32 	%f2594, %f2522, %f2514, %f2530;
	fma.rn.f32 	%f2595, %f2522, %f2515, %f2531;
	fma.rn.f32 	%f2596, %f2522, %f2516, %f2532;
	fma.rn.f32 	%f2597, %f2522, %f2517, %f2533;
	fma.rn.f32 	%f2598, %f2522, %f2518, %f2534;
	fma.rn.f32 	%f2599, %f2522, %f2519, %f2535;
	fma.rn.f32 	%f2600, %f2522, %f2520, %f2536;
	fma.rn.f32 	%f2601, %f2522, %f2521, %f2537;
	fma.rn.f32 	%f2602, %f2523, %f2514, %f2538;
	fma.rn.f32 	%f2603, %f2523, %f2515, %f2539;
	fma.rn.f32 	%f2604, %f2523, %f2516, %f2540;
	fma.rn.f32 	%f2605, %f2523, %f2517, %f2541;
	fma.rn.f32 	%f2606, %f2523, %f2518, %f2542;
	fma.rn.f32 	%f2607, %f2523, %f2519, %f2543;
	fma.rn.f32 	%f2608, %f2523, %f2520, %f2544;
	fma.rn.f32 	%f2609, %f2523, %f2521, %f2545;
	fma.rn.f32 	%f2610, %f2524, %f2514, %f2546;
	fma.rn.f32 	%f2611, %f2524, %f2515, %f2547;
	fma.rn.f32 	%f2612, %f2524, %f2516, %f2548;
	fma.rn.f32 	%f2613, %f2524, %f2517, %f2549;
	fma.rn.f32 	%f2614, %f2524, %f2518, %f2550;
	fma.rn.f32 	%f2615, %f2524, %f2519, %f2551;
	fma.rn.f32 	%f2616, %f2524, %f2520, %f2552;
	fma.rn.f32 	%f2617, %f2524, %f2521, %f2553;
	fma.rn.f32 	%f2618, %f2525, %f2514, %f2554;
	fma.rn.f32 	%f2619, %f2525, %f2515, %f2555;
	fma.rn.f32 	%f2620, %f2525, %f2516, %f2556;
	fma.rn.f32 	%f2621, %f2525, %f2517, %f2557;
	fma.rn.f32 	%f2622, %f2525, %f2518, %f2558;
	fma.rn.f32 	%f2623, %f2525, %f2519, %f2559;
	fma.rn.f32 	%f2624, %f2525, %f2520, %f2560;
	fma.rn.f32 	%f2625, %f2525, %f2521, %f2561;
	fma.rn.f32 	%f2626, %f2526, %f2514, %f2562;
	fma.rn.f32 	%f2627, %f2526, %f2515, %f2563;
	fma.rn.f32 	%f2628, %f2526, %f2516, %f2564;
	fma.rn.f32 	%f2629, %f2526, %f2517, %f2565;
	fma.rn.f32 	%f2630, %f2526, %f2518, %f2566;
	fma.rn.f32 	%f2631, %f2526, %f2519, %f2567;
	fma.rn.f32 	%f2632, %f2526, %f2520, %f2568;
	fma.rn.f32 	%f2633, %f2526, %f2521, %f2569;
	fma.rn.f32 	%f2634, %f2527, %f2514, %f2570;
	fma.rn.f32 	%f2635, %f2527, %f2515, %f2571;
	fma.rn.f32 	%f2636, %f2527, %f2516, %f2572;
	fma.rn.f32 	%f2637, %f2527, %f2517, %f2573;
	fma.rn.f32 	%f2638, %f2527, %f2518, %f2574;
	fma.rn.f32 	%f2639, %f2527, %f2519, %f2575;
	fma.rn.f32 	%f2640, %f2527, %f2520, %f2576;
	fma.rn.f32 	%f2641, %f2527, %f2521, %f2577;
	fma.rn.f32 	%f2642, %f2528, %f2514, %f2578;
	fma.rn.f32 	%f2643, %f2528, %f2515, %f2579;
	fma.rn.f32 	%f2644, %f2528, %f2516, %f2580;
	fma.rn.f32 	%f2645, %f2528, %f2517, %f2581;
	fma.rn.f32 	%f2646, %f2528, %f2518, %f2582;
	fma.rn.f32 	%f2647, %f2528, %f2519, %f2583;
	fma.rn.f32 	%f2648, %f2528, %f2520, %f2584;
	fma.rn.f32 	%f2649, %f2528, %f2521, %f2585;
	fma.rn.f32 	%f2650, %f2529, %f2514, %f2586;
	fma.rn.f32 	%f2651, %f2529, %f2515, %f2587;
	fma.rn.f32 	%f2652, %f2529, %f2516, %f2588;
	fma.rn.f32 	%f2653, %f2529, %f2517, %f2589;
	fma.rn.f32 	%f2654, %f2529, %f2518, %f2590;
	fma.rn.f32 	%f2655, %f2529, %f2519, %f2591;
	fma.rn.f32 	%f2656, %f2529, %f2520, %f2592;
	fma.rn.f32 	%f2657, %f2529, %f2521, %f2593;
	mov.u32 	%r79, %ctaid.y;
	shl.b32 	%r80, %r79, 7;
	cvt.u64.u32 	%rd44, %r80;
	add.s64 	%rd45, %rd43, %rd44;
	shl.b64 	%rd46, %rd45, 15;
	add.s64 	%rd47, %rd36, %rd46;
	mov.u32 	%r81, %ctaid.x;
	shl.b32 	%r82, %r81, 7;
	cvt.u64.u32 	%rd48, %r82;
	or.b64  	%rd49, %rd38, %rd48;
	shl.b64 	%rd50, %rd49, 2;
	add.s64 	%rd51, %rd47, %rd50;
	st.global.v4.f32 	[%rd51], {%f2594, %f2595, %f2596, %f2597};
	st.global.v4.f32 	[%rd51+16], {%f2598, %f2599, %f2600, %f2601};
	st.global.v4.f32 	[%rd51+32768], {%f2602, %f2603, %f2604, %f2605};
	st.global.v4.f32 	[%rd51+32784], {%f2606, %f2607, %f2608, %f2609};
	st.global.v4.f32 	[%rd51+65536], {%f2610, %f2611, %f2612, %f2613};
	st.global.v4.f32 	[%rd51+65552], {%f2614, %f2615, %f2616, %f2617};
	st.global.v4.f32 	[%rd51+98304], {%f2618, %f2619, %f2620, %f2621};
	st.global.v4.f32 	[%rd51+98320], {%f2622, %f2623, %f2624, %f2625};
	st.global.v4.f32 	[%rd51+131072], {%f2626, %f2627, %f2628, %f2629};
	st.global.v4.f32 	[%rd51+131088], {%f2630, %f2631, %f2632, %f2633};
	st.global.v4.f32 	[%rd51+163840], {%f2634, %f2635, %f2636, %f2637};
	st.global.v4.f32 	[%rd51+163856], {%f2638, %f2639, %f2640, %f2641};
	st.global.v4.f32 	[%rd51+196608], {%f2642, %f2643, %f2644, %f2645};
	st.global.v4.f32 	[%rd51+196624], {%f2646, %f2647, %f2648, %f2649};
	st.global.v4.f32 	[%rd51+229376], {%f2650, %f2651, %f2652, %f2653};
	st.global.v4.f32 	[%rd51+229392], {%f2654, %f2655, %f2656, %f2657};
	ret;

}


// ===== COMPILED SASS (sm_100) =====

	.target	sm_100

	.elftype	@"ET_EXEC"


//--------------------- .note.nv.tkinfo           --------------------------
	.section	.note.nv.tkinfo,"",@"SHT_NOTE"
	.sectionflags	@"SHF_NOTE_NV_TKINFO"
	.tkinfo
        /*0018*/ 	.word	0x00000002
        /*0030*/ 	.string	""
        /*0030*/ 	.string	"ptxas"
        /*0030*/ 	.string	"Cuda compilation tools, release 13.0, V13.0.88"
        /*0030*/ 	.string	"Build cuda_13.0.r13.0/compiler.36424714_0"
        /*0030*/ 	.string	"-arch sm_100 -m 64 "



//--------------------- .note.nv.cuinfo           --------------------------
	.section	.note.nv.cuinfo,"",@"SHT_NOTE"
	.sectionflags	@"SHF_NOTE_NV_CUINFO"
        /*0018*/ 	.short	0x0002
        /*001a*/ 	.short	0x0064
        /*001c*/ 	.short	0x0082
	.zero		2


//--------------------- .nv.info                  --------------------------
	.section	.nv.info,"",@"SHT_CUDA_INFO"
	.align	4


	//----- nvinfo : EIATTR_REGCOUNT
	.align		4
        /*0000*/ 	.byte	0x04, 0x2f
        /*0002*/ 	.short	(.L_1 - .L_0)
	.align		4
.L_0:
        /*0004*/ 	.word	index@(_Z6matmulPfS_S_)
        /*0008*/ 	.word	0x00000080


	//----- nvinfo : EIATTR_FRAME_SIZE
	.align		4
.L_1:
        /*000c*/ 	.byte	0x04, 0x11
        /*000e*/ 	.short	(.L_3 - .L_2)
	.align		4
.L_2:
        /*0010*/ 	.word	index@(_Z6matmulPfS_S_)
        /*0014*/ 	.word	0x00000000


	//----- nvinfo : EIATTR_MIN_STACK_SIZE
	.align		4
.L_3:
        /*0018*/ 	.byte	0x04, 0x12
        /*001a*/ 	.short	(.L_5 - .L_4)
	.align		4
.L_4:
        /*001c*/ 	.word	index@(_Z6matmulPfS_S_)
        /*0020*/ 	.word	0x00000000
.L_5:


//--------------------- .nv.compat                --------------------------
	.section	.nv.compat,"",@"SHT_CUDA_COMPAT_INFO"
	.align	4
        /*0000*/ 	.byte	0x02, 0x09, 0x00, 0x00, 0x02, 0x02, 0x01, 0x00, 0x02, 0x05, 0x05, 0x00, 0x03, 0x07, 0x01, 0x01
        /*0010*/ 	.byte	0x02, 0x03, 0x00, 0x00, 0x02, 0x06, 0x01, 0x00, 0x04, 0x0b, 0x08, 0x00, 0x09, 0x00, 0x00, 0x00
        /*0020*/ 	.byte	0x00, 0x00, 0x00, 0x00


//--------------------- .nv.info._Z6matmulPfS_S_  --------------------------
	.section	.nv.info._Z6matmulPfS_S_,"",@"SHT_CUDA_INFO"
	.sectionflags	@""
	.align	4


	//----- nvinfo : EIATTR_CUDA_API_VERSION
	.align		4
        /*0000*/ 	.byte	0x04, 0x37
        /*0002*/ 	.short	(.L_7 - .L_6)
.L_6:
        /*0004*/ 	.word	0x00000082


	//----- nvinfo : EIATTR_KPARAM_INFO
	.align		4
.L_7:
        /*0008*/ 	.byte	0x04, 0x17
        /*000a*/ 	.short	(.L_9 - .L_8)
.L_8:
        /*000c*/ 	.word	0x00000000
        /*0010*/ 	.short	0x0002
        /*0012*/ 	.short	0x0010
        /*0014*/ 	.byte	0x00, 0xf5, 0x21, 0x00


	//----- nvinfo : EIATTR_KPARAM_INFO
	.align		4
.L_9:
        /*0018*/ 	.byte	0x04, 0x17
        /*001a*/ 	.short	(.L_11 - .L_10)
.L_10:
        /*001c*/ 	.word	0x00000000
        /*0020*/ 	.short	0x0001
        /*0022*/ 	.short	0x0008
        /*0024*/ 	.byte	0x00, 0xf5, 0x21, 0x00


	//----- nvinfo : EIATTR_KPARAM_INFO
	.align		4
.L_11:
        /*0028*/ 	.byte	0x04, 0x17
        /*002a*/ 	.short	(.L_13 - .L_12)
.L_12:
        /*002c*/ 	.word	0x00000000
        /*0030*/ 	.short	0x0000
        /*0032*/ 	.short	0x0000
        /*0034*/ 	.byte	0x00, 0xf5, 0x21, 0x00


	//----- nvinfo : EIATTR_SPARSE_MMA_MASK
	.align		4
.L_13:
        /*0038*/ 	.byte	0x03, 0x50
        /*003a*/ 	.short	0x0000


	//----- nvinfo : EIATTR_MAXREG_COUNT
	.align		4
        /*003c*/ 	.byte	0x03, 0x1b
        /*003e*/ 	.short	0x00ff


	//----- nvinfo : EIATTR_NUM_BARRIERS
	.align		4
        /*0040*/ 	.byte	0x02, 0x4c
        /*0042*/ 	.byte	0x01
	.zero		1


	//----- nvinfo : EIATTR_MERCURY_ISA_VERSION
	.align		4
        /*0044*/ 	.byte	0x03, 0x5f
        /*0046*/ 	.short	0x0101


	//----- nvinfo : EIATTR_VRC_CTA_INIT_COUNT
	.align		4
        /*0048*/ 	.byte	0x02, 0x4a
	.zero		1
	.zero		1


	//----- nvinfo : EIATTR_EXIT_INSTR_OFFSETS
	.align		4
        /*004c*/ 	.byte	0x04, 0x1c
        /*004e*/ 	.short	(.L_15 - .L_14)


	//   ....[0]....
.L_14:
        /*0050*/ 	.word	0x000092a0


	//----- nvinfo : EIATTR_CBANK_PARAM_SIZE
	.align		4
.L_15:
        /*0054*/ 	.byte	0x03, 0x19
        /*0056*/ 	.short	0x0018


	//----- nvinfo : EIATTR_PARAM_CBANK
	.align		4
        /*0058*/ 	.byte	0x04, 0x0a
        /*005a*/ 	.short	(.L_17 - .L_16)
	.align		4
.L_16:
        /*005c*/ 	.word	index@(.nv.constant0._Z6matmulPfS_S_)
        /*0060*/ 	.short	0x0380
        /*0062*/ 	.short	0x0018


	//----- nvinfo : EIATTR_SW_WAR
	.align		4
.L_17:
        /*0064*/ 	.byte	0x04, 0x36
        /*0066*/ 	.short	(.L_19 - .L_18)
.L_18:
        /*0068*/ 	.word	0x00000008
.L_19:


//--------------------- .nv.callgraph             --------------------------
	.section	.nv.callgraph,"",@"SHT_CUDA_CALLGRAPH"
	.align	4
	.sectionentsize	8
	.align		4
        /*0000*/ 	.word	0x00000000
	.align		4
        /*0004*/ 	.word	0xffffffff
	.align		4
        /*0008*/ 	.word	0x00000000
	.align		4
        /*000c*/ 	.word	0xfffffffe
	.align		4
        /*0010*/ 	.word	0x00000000
	.align		4
        /*0014*/ 	.word	0xfffffffd
	.align		4
        /*0018*/ 	.word	0x00000000
	.align		4
        /*001c*/ 	.word	0xfffffffc


//--------------------- .text._Z6matmulPfS_S_     --------------------------
	.section	.text._Z6matmulPfS_S_,"ax",@progbits
	.align	128
        .global         _Z6matmulPfS_S_
        .type           _Z6matmulPfS_S_,@function
        .size           _Z6matmulPfS_S_,(.L_x_2 - _Z6matmulPfS_S_)
        .other          _Z6matmulPfS_S_,@"STO_CUDA_ENTRY STV_DEFAULT"
_Z6matmulPfS_S_:
.text._Z6matmulPfS_S_:
[----:B------:R-:W-:Y:S01]  /*0000*/  LDC R1, c[0x0][0x37c] ;  /* 0x0000df00ff017b82 */ /* 0x000fe20000000800 */
[----:B------:R-:W0:Y:S07]  /*0010*/  S2R R83, SR_TID.X ;  /* 0x0000000000537919 */ /* 0x000e2e0000002100 */
[----:B------:R-:W1:Y:S01]  /*0020*/  LDC.64 R2, c[0x0][0x388] ;  /* 0x0000e200ff027b82 */ /* 0x000e620000000a00 */
[----:B------:R-:W2:Y:S01]  /*0030*/  LDCU.64 UR8, c[0x0][0x358] ;  /* 0x00006b00ff0877ac */ /* 0x000ea20008000a00 */
[----:B------:R-:W3:Y:S01]  /*0040*/  S2R R57, SR_CTAID.Y ;  /* 0x0000000000397919 */ /* 0x000ee20000002600 */
[----:B------:R-:W4:Y:S01]  /*0050*/  LDCU.64 UR10, c[0x0][0x388] ;  /* 0x00007100ff0a77ac */ /* 0x000f220008000a00 */
[----:B------:R-:W5:Y:S04]  /*0060*/  S2R R56, SR_CTAID.X ;  /* 0x0000000000387919 */ /* 0x000f680000002500 */
[----:B------:R-:W2:Y:S01]  /*0070*/  LDC.64 R8, c[0x0][0x390] ;  /* 0x0000e400ff087b82 */ /* 0x000ea20000000a00 */
[----:B------:R-:W4:Y:S01]  /*0080*/  LDCU.64 UR12, c[0x0][0x390] ;  /* 0x00007200ff0c77ac */ /* 0x000f220008000a00 */
[----:B0-----:R-:W-:-:S02]  /*0090*/  SHF.L.U32 R4, R83, 0x2, RZ ;  /* 0x0000000253047819 */ /* 0x001fc400000006ff */
[----:B------:R-:W-:Y:S02]  /*00a0*/  SHF.R.U32.HI R0, RZ, 0x1, R83 ;  /* 0x00000001ff007819 */ /* 0x000fe40000011653 */
[----:B---3--:R-:W-:Y:S02]  /*00b0*/  SHF.L.U32 R11, R57, 0x14, RZ ;  /* 0x00000014390b7819 */ /* 0x008fe400000006ff */
[----:B------:R-:W-:Y:S02]  /*00c0*/  LOP3.LUT R5, R4, 0x7c, RZ, 0xc0, !PT ;  /* 0x0000007c04057812 */ /* 0x000fe400078ec0ff */
[----:B------:R-:W-:Y:S01]  /*00d0*/  SHF.L.U32 R14, R83, 0x5, RZ ;  /* 0x00000005530e7819 */ /* 0x000fe200000006ff */
[----:B-1----:R-:W-:Y:S01]  /*00e0*/  IMAD.WIDE.U32 R2, R11, 0x4, R2 ;  /* 0x000000040b027825 */ /* 0x002fe200078e0002 */
[----:B-----5:R-:W-:Y:S02]  /*00f0*/  LEA R15, R56, R5, 0x7 ;  /* 0x00000005380f7211 */ /* 0x020fe400078e38ff */
[----:B------:R-:W-:-:S02]  /*0100*/  SHF.L.U32 R12, R0, 0xf, RZ ;  /* 0x0000000f000c7819 */ /* 0x000fc400000006ff */
[----:B------:R-:W-:Y:S01]  /*0110*/  LOP3.LUT R7, R14, 0x20, RZ, 0xc0, !PT ;  /* 0x000000200e077812 */ /* 0x000fe200078ec0ff */
[----:B--2---:R-:W-:Y:S01]  /*0120*/  IMAD.WIDE.U32 R8, R15, 0x4, R8 ;  /* 0x000000040f087825 */ /* 0x004fe200078e0008 */
[----:B------:R-:W-:Y:S02]  /*0130*/  SHF.L.U32 R10, R83, 0xb, RZ ;  /* 0x0000000b530a7819 */ /* 0x000fe400000006ff */
[----:B------:R-:W-:Y:S02]  /*0140*/  IADD3 R2, P0, P1, R7, R2, R12 ;  /* 0x0000000207027210 */ /* 0x000fe4000791e00c */
[----:B------:R-:W-:Y:S02]  /*0150*/  LOP3.LUT R10, R10, 0x1f0000, RZ, 0xc0, !PT ;  /* 0x001f00000a0a7812 */ /* 0x000fe400078ec0ff */
[----:B------:R-:W-:Y:S02]  /*0160*/  IADD3.X R3, PT, PT, RZ, R3, RZ, P0, P1 ;  /* 0x00000003ff037210 */ /* 0x000fe400007e24ff */
[----:B------:R-:W-:-:S03]  /*0170*/  IADD3 R8, P0, PT, R8, R10, RZ ;  /* 0x0000000a08087210 */ /* 0x000fc60007f1e0ff */
[----:B------:R-:W2:Y:S01]  /*0180*/  LDG.E.128 R4, desc[UR8][R2.64] ;  /* 0x0000000802047981 */ /* 0x000ea2000c1e1d00 */
[----:B------:R-:W-:-:S03]  /*0190*/  IADD3.X R9, PT, PT, RZ, R9, RZ, P0, !PT ;  /* 0x00000009ff097210 */ /* 0x000fc600007fe4ff */
[----:B------:R0:W3:Y:S04]  /*01a0*/  LDG.E.128 R24, desc[UR8][R2.64+0x10] ;  /* 0x0000100802187981 */ /* 0x0000e8000c1e1d00 */
[----:B------:R-:W5:Y:S04]  /*01b0*/  LDG.E.128 R28, desc[UR8][R8.64] ;  /* 0x00000008081c7981 */ /* 0x000f68000c1e1d00 */
[----:B------:R1:W5:Y:S01]  /*01c0*/  LDG.E.128 R32, desc[UR8][R8.64+0x8000] ;  /* 0x0080000808207981 */ /* 0x000362000c1e1d00 */
[----:B------:R-:W4:Y:S01]  /*01d0*/  S2UR UR5, SR_CgaCtaId ;  /* 0x00000000000579c3 */ /* 0x000f220000008800 */
[----:B------:R-:W-:Y:S01]  /*01e0*/  UMOV UR4, 0x400 ;  /* 0x0000040000047882 */ /* 0x000fe20000000000 */
[C---:B------:R-:W-:Y:S01]  /*01f0*/  SHF.L.U32 R17, R83.reuse, 0xc, RZ ;  /* 0x0000000c53117819 */ /* 0x040fe200000006ff */
[----:B------:R-:W-:Y:S01]  /*0200*/  HFMA2 R13, -RZ, RZ, 0, 0 ;  /* 0x00000000ff0d7431 */ /* 0x000fe200000001ff */
[----:B------:R-:W-:Y:S01]  /*0210*/  SHF.L.U32 R0, R0, 0x2, RZ ;  /* 0x0000000200007819 */ /* 0x000fe200000006ff */
[----:B------:R-:W-:Y:S01]  /*0220*/  HFMA2 R100, -RZ, RZ, 0, 0 ;  /* 0x00000000ff647431 */ /* 0x000fe200000001ff */
[----:B------:R-:W-:Y:S01]  /*0230*/  SHF.L.U32 R76, R83, 0x4, RZ ;  /* 0x00000004534c7819 */ /* 0x000fe200000006ff */
[----:B------:R-:W-:Y:S01]  /*0240*/  HFMA2 R59, -RZ, RZ, 0, 0 ;  /* 0x00000000ff3b7431 */ /* 0x000fe200000001ff */
[----:B0-----:R-:W-:-:S02]  /*0250*/  LOP3.LUT R3, R14, 0x7c00, RZ, 0xc0, !PT ;  /* 0x00007c000e037812 */ /* 0x001fc400078ec0ff */
[----:B------:R-:W-:Y:S02]  /*0260*/  CS2R R96, SRZ ;  /* 0x0000000000607805 */ /* 0x000fe4000001ff00 */
[----:B------:R-:W-:Y:S02]  /*0270*/  SHF.L.U32 R82, R83, 0x3, RZ ;  /* 0x0000000353527819 */ /* 0x000fe400000006ff */
[----:B------:R-:W-:Y:S02]  /*0280*/  CS2R R90, SRZ ;  /* 0x00000000005a7805 */ /* 0x000fe4000001ff00 */
[----:B------:R-:W-:Y:S02]  /*0290*/  LOP3.LUT R0, R0, 0x1000, R17, 0xf8, !PT ;  /* 0x0000100000007812 */ /* 0x000fe400078ef811 */
[----:B------:R-:W-:Y:S02]  /*02a0*/  CS2R R18, SRZ ;  /* 0x0000000000127805 */ /* 0x000fe4000001ff00 */
[----:B------:R-:W-:-:S02]  /*02b0*/  LOP3.LUT R76, R3, 0x1f0, R76, 0xf8, !PT ;  /* 0x000001f0034c7812 */ /* 0x000fc400078ef84c */
[----:B------:R-:W-:Y:S02]  /*02c0*/  CS2R R20, SRZ ;  /* 0x0000000000147805 */ /* 0x000fe4000001ff00 */
[----:B------:R-:W-:Y:S02]  /*02d0*/  LOP3.LUT R11, R11, 0x8, R82, 0xf8, !PT ;  /* 0x000000080b0b7812 */ /* 0x000fe400078ef852 */
[----:B-1----:R-:W-:Y:S02]  /*02e0*/  CS2R R8, SRZ ;  /* 0x0000000000087805 */ /* 0x002fe4000001ff00 */
[----:B------:R-:W-:Y:S02]  /*02f0*/  MOV R77, RZ ;  /* 0x000000ff004d7202 */ /* 0x000fe40000000f00 */
[----:B------:R-:W-:Y:S02]  /*0300*/  CS2R R70, SRZ ;  /* 0x0000000000467805 */ /* 0x000fe4000001ff00 */
[----:B------:R-:W-:Y:S01]  /*0310*/  CS2R R66, SRZ ;  /* 0x0000000000427805 */ /* 0x000fe2000001ff00 */
[----:B------:R-:W-:Y:S01]  /*0320*/  IMAD.WIDE.U32 R12, R11, 0x4, R12 ;  /* 0x000000040b0c7825 */ /* 0x000fe200078e000c */
[----:B------:R-:W-:-:S02]  /*0330*/  MOV R11, RZ ;  /* 0x000000ff000b7202 */ /* 0x000fc40000000f00 */
[----:B------:R-:W-:Y:S01]  /*0340*/  CS2R R68, SRZ ;  /* 0x0000000000447805 */ /* 0x000fe2000001ff00 */
[----:B----4-:R-:W-:Y:S01]  /*0350*/  ULEA UR6, UR5, UR4, 0x18 ;  /* 0x0000000405067291 */ /* 0x010fe2000f8ec0ff */
[----:B------:R-:W-:Y:S01]  /*0360*/  CS2R R16, SRZ ;  /* 0x0000000000107805 */ /* 0x000fe2000001ff00 */
[----:B------:R-:W-:Y:S01]  /*0370*/  UIADD3 UR4, UPT, UPT, UR4, 0x2000, URZ ;  /* 0x0000200004047890 */ /* 0x000fe2000fffe0ff */
[----:B------:R-:W-:Y:S01]  /*0380*/  IMAD.WIDE.U32 R10, R15, 0x4, R10 ;  /* 0x000000040f0a7825 */ /* 0x000fe200078e000a */
[----:B------:R-:W-:Y:S02]  /*0390*/  IADD3 R80, P0, PT, R12, UR10, RZ ;  /* 0x0000000a0c507c10 */ /* 0x000fe4000ff1e0ff */
[----:B------:R-:W-:Y:S01]  /*03a0*/  CS2R R2, SRZ ;  /* 0x0000000000027805 */ /* 0x000fe2000001ff00 */
[----:B------:R-:W-:Y:S01]  /*03b0*/  ULEA UR5, UR5, UR4, 0x18 ;  /* 0x0000000405057291 */ /* 0x000fe2000f8ec0ff */
[----:B------:R-:W-:Y:S02]  /*03c0*/  CS2R R64, SRZ ;  /* 0x0000000000407805 */ /* 0x000fe4000001ff00 */
[----:B------:R-:W-:-:S02]  /*03d0*/  IADD3 R78, P2, PT, R10, UR12, RZ ;  /* 0x0000000c0a4e7c10 */ /* 0x000fc4000ff5e0ff */
[----:B------:R-:W-:Y:S02]  /*03e0*/  CS2R R60, SRZ ;  /* 0x00000000003c7805 */ /* 0x000fe4000001ff00 */
[----:B------:R-:W-:Y:S02]  /*03f0*/  IADD3 R80, P1, PT, R80, 0x50, RZ ;  /* 0x0000005050507810 */ /* 0x000fe40007f3e0ff */
[----:B------:R-:W-:Y:S02]  /*0400*/  CS2R R62, SRZ ;  /* 0x00000000003e7805 */ /* 0x000fe4000001ff00 */
[----:B------:R-:W-:Y:S02]  /*0410*/  IADD3 R78, P3, PT, R78, 0x88000, RZ ;  /* 0x000880004e4e7810 */ /* 0x000fe40007f7e0ff */
[----:B------:R-:W-:Y:S02]  /*0420*/  CS2R R14, SRZ ;  /* 0x00000000000e7805 */ /* 0x000fe4000001ff00 */
[----:B------:R-:W-:Y:S01]  /*0430*/  IADD3.X R81, PT, PT, RZ, UR11, R13, P1, P0 ;  /* 0x0000000bff517c10 */ /* 0x000fe20008fe040d */
[----:B------:R-:W-:Y:S01]  /*0440*/  HFMA2 R13, -RZ, RZ, 0, 0 ;  /* 0x00000000ff0d7431 */ /* 0x000fe200000001ff */
[----:B------:R-:W-:-:S02]  /*0450*/  IADD3.X R79, PT, PT, RZ, UR13, R11, P3, P2 ;  /* 0x0000000dff4f7c10 */ /* 0x000fc40009fe440b */
[----:B------:R-:W-:Y:S02]  /*0460*/  CS2R R10, SRZ ;  /* 0x00000000000a7805 */ /* 0x000fe4000001ff00 */
[----:B------:R-:W-:Y:S02]  /*0470*/  MOV R12, RZ ;  /* 0x000000ff000c7202 */ /* 0x000fe40000000f00 */
[----:B------:R-:W-:Y:S02]  /*0480*/  CS2R R22, SRZ ;  /* 0x0000000000167805 */ /* 0x000fe4000001ff00 */
[----:B------:R-:W-:Y:S02]  /*0490*/  CS2R R94, SRZ ;  /* 0x00000000005e7805 */ /* 0x000fe4000001ff00 */
[----:B------:R-:W-:Y:S02]  /*04a0*/  CS2R R92, SRZ ;  /* 0x00000000005c7805 */ /* 0x000fe4000001ff00 */
[----:B------:R-:W-:-:S02]  /*04b0*/  CS2R R52, SRZ ;  /* 0x0000000000347805 */ /* 0x000fc4000001ff00 */
[----:B------:R-:W-:Y:S02]  /*04c0*/  CS2R R54, SRZ ;  /* 0x0000000000367805 */ /* 0x000fe4000001ff00 */
[----:B------:R-:W-:Y:S02]  /*04d0*/  CS2R R88, SRZ ;  /* 0x0000000000587805 */ /* 0x000fe4000001ff00 */
[----:B------:R-:W-:Y:S02]  /*04e0*/  CS2R R86, SRZ ;  /* 0x0000000000567805 */ /* 0x000fe4000001ff00 */
[----:B------:R-:W-:Y:S02]  /*04f0*/  CS2R R72, SRZ ;  /* 0x0000000000487805 */ /* 0x000fe4000001ff00 */
[----:B------:R-:W-:Y:S02]  /*0500*/  CS2R R84, SRZ ;  /* 0x0000000000547805 */ /* 0x000fe4000001ff00 */
[----:B------:R-:W-:Y:S01]  /*0510*/  CS2R R74, SRZ ;  /* 0x00000000004a7805 */ /* 0x000fe2000001ff00 */
[----:B------:R-:W-:Y:S01]  /*0520*/  UMOV UR4, URZ ;  /* 0x000000ff00047c82 */ /* 0x000fe20008000000 */
[----:B--2---:R-:W-:Y:S04]  /*0530*/  STS [R0+UR6], R4 ;  /* 0x0000000400007988 */ /* 0x004fe80008000806 */
[----:B------:R0:W-:Y:S04]  /*0540*/  STS [R0+UR6+0x200], R5 ;  /* 0x0002000500007988 */ /* 0x0001e80008000806 */
[----:B------:R-:W-:Y:S04]  /*0550*/  STS [R0+UR6+0x400], R6 ;  /* 0x0004000600007988 */ /* 0x000fe80008000806 */
[----:B------:R1:W-:Y:S01]  /*0560*/  STS [R0+UR6+0x600], R7 ;  /* 0x0006000700007988 */ /* 0x0003e20008000806 */
[----:B0-----:R-:W-:-:S03]  /*0570*/  CS2R R4, SRZ ;  /* 0x0000000000047805 */ /* 0x001fc6000001ff00 */
[----:B---3--:R-:W-:Y:S04]  /*0580*/  STS [R0+UR6+0x800], R24 ;  /* 0x0008001800007988 */ /* 0x008fe80008000806 */
[----:B------:R0:W-:Y:S01]  /*0590*/  STS [R0+UR6+0xa00], R25 ;  /* 0x000a001900007988 */ /* 0x0001e20008000806 */
[----:B-1----:R-:W-:-:S03]  /*05a0*/  CS2R R6, SRZ ;  /* 0x0000000000067805 */ /* 0x002fc6000001ff00 */
[----:B------:R-:W-:Y:S04]  /*05b0*/  STS [R0+UR6+0xc00], R26 ;  /* 0x000c001a00007988 */ /* 0x000fe80008000806 */
[----:B------:R1:W-:Y:S01]  /*05c0*/  STS [R0+UR6+0xe00], R27 ;  /* 0x000e001b00007988 */ /* 0x0003e20008000806 */
[----:B0-----:R-:W-:-:S03]  /*05d0*/  CS2R R24, SRZ ;  /* 0x0000000000187805 */ /* 0x001fc6000001ff00 */
[----:B-----5:R0:W-:Y:S04]  /*05e0*/  STS.128 [R76+UR5], R28 ;  /* 0x0000001c4c007988 */ /* 0x0201e80008000c05 */
[----:B------:R0:W-:Y:S01]  /*05f0*/  STS.128 [R76+UR5+0x200], R32 ;  /* 0x000200204c007988 */ /* 0x0001e20008000c05 */
[----:B-1----:R-:W-:Y:S02]  /*0600*/  CS2R R26, SRZ ;  /* 0x00000000001a7805 */ /* 0x002fe4000001ff00 */
[----:B------:R-:W-:Y:S01]  /*0610*/  MOV R0, RZ ;  /* 0x000000ff00007202 */ /* 0x000fe20000000f00 */
[----:B------:R-:W-:Y:S06]  /*0620*/  BAR.SYNC.DEFER_BLOCKING 0x0 ;  /* 0x0000000000007b1d */ /* 0x000fec0000010000 */
.L_x_0:
[----:B0-----:R-:W-:Y:S02]  /*0630*/  SHF.R.U32.HI R28, RZ, 0x5, R83 ;  /* 0x00000005ff1c7819 */ /* 0x001fe40000011653 */
[----:B------:R-:W-:Y:S02]  /*0640*/  SHF.L.U32 R58, R83, 0x1, RZ ;  /* 0x00000001533a7819 */ /* 0x000fe400000006ff */
[----:B------:R-:W-:Y:S02]  /*0650*/  SHF.L.U32 R30, R28, 0x4, RZ ;  /* 0x000000041c1e7819 */ /* 0x000fe400000006ff */
[----:B------:R-:W-:Y:S02]  /*0660*/  LOP3.LUT R31, R82, 0x18, RZ, 0xc0, !PT ;  /* 0x00000018521f7812 */ /* 0x000fe400078ec0ff */
[C---:B------:R-:W-:Y:S02]  /*0670*/  LOP3.LUT R28, R58.reuse, 0x38, RZ, 0xc0, !PT ;  /* 0x000000383a1c7812 */ /* 0x040fe400078ec0ff */
[----:B------:R-:W-:-:S02]  /*0680*/  LOP3.LUT R29, R58, 0x40, RZ, 0xc0, !PT ;  /* 0x000000403a1d7812 */ /* 0x000fc400078ec0ff */
[----:B------:R-:W-:Y:S02]  /*0690*/  LOP3.LUT R30, R30, 0x1e0, RZ, 0xc0, !PT ;  /* 0x000001e01e1e7812 */ /* 0x000fe400078ec0ff */
[----:B------:R-:W-:Y:S02]  /*06a0*/  IADD3 R28, PT, PT, R28, R29, RZ ;  /* 0x0000001d1c1c7210 */ /* 0x000fe40007ffe0ff */
[----:B------:R-:W-:Y:S02]  /*06b0*/  IADD3 R30, PT, PT, R30, R31, RZ ;  /* 0x0000001f1e1e7210 */ /* 0x000fe40007ffe0ff */
[----:B------:R-:W-:Y:S02]  /*06c0*/  LEA R98, R28, UR5, 0x2 ;  /* 0x000000051c627c11 */ /* 0x000fe4000f8e10ff */
[----:B------:R-:W-:Y:S02]  /*06d0*/  LEA R99, R30, UR6, 0x2 ;  /* 0x000000061e637c11 */ /* 0x000fe4000f8e10ff */
[----:B------:R-:W-:Y:S01]  /*06e0*/  MOV R116, R80 ;  /* 0x0000005000747202 */ /* 0x000fe20000000f00 */
[----:B------:R-:W-:Y:S01]  /*06f0*/  LDS.128 R28, [R98] ;  /* 0x00000000621c7984 */ /* 0x000fe20000000c00 */
[----:B------:R-:W-:-:S03]  /*0700*/  MOV R117, R81 ;  /* 0x0000005100757202 */ /* 0x000fc60000000f00 */
[----:B------:R-:W0:Y:S04]  /*0710*/  LDS.128 R32, [R99] ;  /* 0x0000000063207984 */ /* 0x000e280000000c00 */
[----:B------:R-:W1:Y:S04]  /*0720*/  LDS.128 R36, [R98+0x10] ;  /* 0x0000100062247984 */ /* 0x000e680000000c00 */
[----:B------:R-:W2:Y:S04]  /*0730*/  LDS.128 R40, [R99+0x10] ;  /* 0x0000100063287984 */ /* 0x000ea80000000c00 */
[----:B------:R-:W-:Y:S04]  /*0740*/  LDS.128 R44, [R98+0x200] ;  /* 0x00020000622c7984 */ /* 0x000fe80000000c00 */
[----:B------:R-:W-:Y:S01]  /*0750*/  LDS.128 R48, [R98+0x210] ;  /* 0x0002100062307984 */ /* 0x000fe20000000c00 */
[-C--:B0-----:R-:W-:Y:S01]  /*0760*/  FFMA R61, R28, R32.reuse, R61 ;  /* 0x000000201c3d7223 */ /* 0x081fe2000000003d */
[-C--:B------:R-:W-:Y:S01]  /*0770*/  FFMA R62, R29, R32.reuse, R62 ;  /* 0x000000201d3e7223 */ /* 0x080fe2000000003e */
[-C--:B------:R-:W-:Y:S01]  /*0780*/  FFMA R75, R30, R32.reuse, R75 ;  /* 0x000000201e4b7223 */ /* 0x080fe2000000004b */
[-C--:B------:R-:W-:Y:S01]  /*0790*/  FFMA R74, R31, R32.reuse, R74 ;  /* 0x000000201f4a7223 */ /* 0x080fe2000000004a */
[-C--:B-1----:R-:W-:Y:S01]  /*07a0*/  FFMA R87, R36, R32.reuse, R87 ;  /* 0x0000002024577223 */ /* 0x082fe20000000057 */
[-C--:B------:R-:W-:Y:S01]  /*07b0*/  FFMA R84, R37, R32.reuse, R84 ;  /* 0x0000002025547223 */ /* 0x080fe20000000054 */
[-C--:B------:R-:W-:Y:S01]  /*07c0*/  FFMA R85, R38, R32.reuse, R85 ;  /* 0x0000002026557223 */ /* 0x080fe20000000055 */
[----:B------:R-:W-:Y:S01]  /*07d0*/  FFMA R32, R39, R32, R88 ;  /* 0x0000002027207223 */ /* 0x000fe20000000058 */
[-C--:B------:R-:W-:Y:S01]  /*07e0*/  FFMA R101, R28, R33.reuse, R53 ;  /* 0x000000211c657223 */ /* 0x080fe20000000035 */
[-C--:B------:R-:W-:Y:S01]  /*07f0*/  FFMA R88, R29, R33.reuse, R54 ;  /* 0x000000211d587223 */ /* 0x080fe20000000036 */
[-C--:B------:R-:W-:Y:S01]  /*0800*/  FFMA R73, R30, R33.reuse, R73 ;  /* 0x000000211e497223 */ /* 0x080fe20000000049 */
[-C--:B------:R-:W-:Y:S01]  /*0810*/  FFMA R72, R31, R33.reuse, R72 ;  /* 0x000000211f487223 */ /* 0x080fe20000000048 */
[-C--:B------:R-:W-:Y:S01]  /*0820*/  FFMA R91, R36, R33.reuse, R91 ;  /* 0x00000021245b7223 */ /* 0x080fe2000000005b */
        /* <DEDUP_REMOVED lines=17> */
[C---:B------:R-:W-:Y:S01]  /*0940*/  FFMA R22, R39.reuse, R35, R22 ;  /* 0x0000002327167223 */ /* 0x040fe20000000016 */
[----:B------:R-:W-:Y:S01]  /*0950*/  FFMA R34, R39, R34, R96 ;  /* 0x0000002227227223 */ /* 0x000fe20000000060 */
[-C--:B--2---:R-:W-:Y:S01]  /*0960*/  FFMA R35, R28, R40.reuse, R7 ;  /* 0x000000281c237223 */ /* 0x084fe20000000007 */
[-C--:B------:R-:W-:Y:S01]  /*0970*/  FFMA R2, R29, R40.reuse, R2 ;  /* 0x000000281d027223 */ /* 0x080fe20000000002 */
[-C--:B------:R-:W-:Y:S01]  /*0980*/  FFMA R15, R30, R40.reuse, R15 ;  /* 0x000000281e0f7223 */ /* 0x080fe2000000000f */
[-C--:B------:R-:W-:Y:S01]  /*0990*/  FFMA R12, R31, R40.reuse, R12 ;  /* 0x000000281f0c7223 */ /* 0x080fe2000000000c */
[-C--:B------:R-:W-:Y:S01]  /*09a0*/  FFMA R27, R36, R40.reuse, R27 ;  /* 0x00000028241b7223 */ /* 0x080fe2000000001b */
[-C--:B------:R-:W-:Y:S01]  /*09b0*/  FFMA R24, R37, R40.reuse, R24 ;  /* 0x0000002825187223 */ /* 0x080fe20000000018 */
[-C--:B------:R-:W-:Y:S01]  /*09c0*/  FFMA R59, R38, R40.reuse, R59 ;  /* 0x00000028263b7223 */ /* 0x080fe2000000003b */
[----:B------:R-:W-:Y:S01]  /*09d0*/  FFMA R26, R39, R40, R26 ;  /* 0x00000028271a7223 */ /* 0x000fe2000000001a */
[----:B------:R-:W0:Y:S01]  /*09e0*/  LDS.128 R52, [R99+0x200] ;  /* 0x0002000063347984 */ /* 0x000e220000000c00 */
[-C--:B------:R-:W-:Y:S01]  /*09f0*/  FFMA R103, R28, R41.reuse, R5 ;  /* 0x000000291c677223 */ /* 0x080fe20000000005 */
[CC--:B------:R-:W-:Y:S01]  /*0a00*/  FFMA R40, R29.reuse, R41.reuse, R4 ;  /* 0x000000291d287223 */ /* 0x0c0fe20000000004 */
[-C--:B------:R-:W-:Y:S01]  /*0a10*/  FFMA R96, R29, R42.reuse, R6 ;  /* 0x0000002a1d607223 */ /* 0x080fe20000000006 */
[-C--:B------:R-:W-:Y:S01]  /*0a20*/  FFMA R105, R30, R41.reuse, R17 ;  /* 0x000000291e697223 */ /* 0x080fe20000000011 */
[----:B------:R-:W1:Y:S01]  /*0a30*/  LDS.128 R4, [R99+0x210] ;  /* 0x0002100063047984 */ /* 0x000e620000000c00 */
[-C--:B------:R-:W-:Y:S01]  /*0a40*/  FFMA R14, R31, R41.reuse, R14 ;  /* 0x000000291f0e7223 */ /* 0x080fe2000000000e */
[-C--:B------:R-:W-:Y:S01]  /*0a50*/  FFMA R63, R36, R41.reuse, R63 ;  /* 0x00000029243f7223 */ /* 0x080fe2000000003f */
[-C--:B------:R-:W-:Y:S01]  /*0a60*/  FFMA R60, R37, R41.reuse, R60 ;  /* 0x00000029253c7223 */ /* 0x080fe2000000003c */
[-C--:B------:R-:W-:Y:S01]  /*0a70*/  FFMA R65, R38, R41.reuse, R65 ;  /* 0x0000002926417223 */ /* 0x080fe20000000041 */
[----:B------:R-:W-:Y:S01]  /*0a80*/  FFMA R64, R39, R41, R64 ;  /* 0x0000002927407223 */ /* 0x000fe20000000040 */
[CC--:B------:R-:W-:Y:S01]  /*0a90*/  FFMA R11, R28.reuse, R43.reuse, R11 ;  /* 0x0000002b1c0b7223 */ /* 0x0c0fe2000000000b */
        /* <DEDUP_REMOVED lines=13> */
[----:B------:R-:W-:Y:S01]  /*0b70*/  FFMA R100, R39, R43, R100 ;  /* 0x0000002b27647223 */ /* 0x000fe20000000064 */
[----:B------:R-:W-:Y:S04]  /*0b80*/  LDS.128 R16, [R98+0x400] ;  /* 0x0004000062107984 */ /* 0x000fe80000000c00 */
[----:B------:R-:W-:Y:S04]  /*0b90*/  LDS.128 R28, [R98+0x410] ;  /* 0x00041000621c7984 */ /* 0x000fe80000000c00 */
[----:B------:R-:W2:Y:S01]  /*0ba0*/  LDS.128 R36, [R99+0x400] ;  /* 0x0004000063247984 */ /* 0x000ea20000000c00 */
[-C--:B0-----:R-:W-:Y:S01]  /*0bb0*/  FFMA R61, R44, R52.reuse, R61 ;  /* 0x000000342c3d7223 */ /* 0x081fe2000000003d */
        /* <DEDUP_REMOVED lines=23> */
[CC--:B------:R-:W-:Y:S01]  /*0d30*/  FFMA R43, R44.reuse, R55.reuse, R9 ;  /* 0x000000372c2b7223 */ /* 0x0c0fe20000000009 */
[----:B------:R-:W-:Y:S01]  /*0d40*/  FFMA R52, R47, R55, R10 ;  /* 0x000000372f347223 */ /* 0x000fe2000000000a */
[-C--:B-1----:R-:W-:Y:S01]  /*0d50*/  FFMA R53, R44, R7.reuse, R11 ;  /* 0x000000072c357223 */ /* 0x082fe2000000000b */
[C---:B------:R-:W-:Y:S01]  /*0d60*/  FFMA R54, R45.reuse, R7, R8 ;  /* 0x000000072d367223 */ /* 0x040fe20000000008 */
[-C--:B------:R-:W-:Y:S01]  /*0d70*/  FFMA R0, R45, R55.reuse, R0 ;  /* 0x000000372d007223 */ /* 0x080fe20000000000 */
[----:B------:R-:W0:Y:S01]  /*0d80*/  LDS.128 R8, [R99+0x410] ;  /* 0x0004100063087984 */ /* 0x000e220000000c00 */
[-C--:B------:R-:W-:Y:S01]  /*0d90*/  FFMA R13, R46, R55.reuse, R13 ;  /* 0x000000372e0d7223 */ /* 0x080fe2000000000d */
[-C--:B------:R-:W-:Y:S01]  /*0da0*/  FFMA R25, R48, R55.reuse, R25 ;  /* 0x0000003730197223 */ /* 0x080fe20000000019 */
[-C--:B------:R-:W-:Y:S01]  /*0db0*/  FFMA R20, R49, R55.reuse, R20 ;  /* 0x0000003731147223 */ /* 0x080fe20000000014 */
[-C--:B------:R-:W-:Y:S01]  /*0dc0*/  FFMA R23, R50, R55.reuse, R23 ;  /* 0x0000003732177223 */ /* 0x080fe20000000017 */
[----:B------:R-:W-:Y:S01]  /*0dd0*/  FFMA R22, R51, R55, R22 ;  /* 0x0000003733167223 */ /* 0x000fe20000000016 */
        /* <DEDUP_REMOVED lines=62> */
[-C--:B0-----:R-:W-:Y:S01]  /*11c0*/  FFMA R39, R18, R8.reuse, R15 ;  /* 0x0000000812277223 */ /* 0x081fe2000000000f */
[CC--:B------:R-:W-:Y:S01]  /*11d0*/  FFMA R36, R19.reuse, R8.reuse, R12 ;  /* 0x0000000813247223 */ /* 0x0c0fe2000000000c */
[-C--:B------:R-:W-:Y:S01]  /*11e0*/  FFMA R38, R19, R9.reuse, R14 ;  /* 0x0000000913267223 */ /* 0x080fe2000000000e */
[----:B------:R-:W-:Y:S01]  /*11f0*/  LDS.128 R4, [R98+0x600] ;  /* 0x0006000062047984 */ /* 0x000fe20000000c00 */
[CC--:B------:R-:W-:Y:S01]  /*1200*/  FFMA R35, R16.reuse, R8.reuse, R35 ;  /* 0x0000000810237223 */ /* 0x0c0fe20000000023 */
[C---:B------:R-:W-:Y:S01]  /*1210*/  FFMA R2, R17.reuse, R8, R2 ;  /* 0x0000000811027223 */ /* 0x040fe20000000002 */
[-C--:B------:R-:W-:Y:S01]  /*1220*/  FFMA R103, R16, R9.reuse, R103 ;  /* 0x0000000910677223 */ /* 0x080fe20000000067 */
[----:B------:R-:W0:Y:S01]  /*1230*/  LDS.128 R48, [R99+0x600] ;  /* 0x0006000063307984 */ /* 0x000e220000000c00 */
[CC--:B------:R-:W-:Y:S01]  /*1240*/  FFMA R40, R17.reuse, R9.reuse, R40 ;  /* 0x0000000911287223 */ /* 0x0c0fe20000000028 */
[----:B------:R-:W-:Y:S01]  /*1250*/  FFMA R105, R18, R9, R105 ;  /* 0x0000000912697223 */ /* 0x000fe20000000069 */
[-C--:B------:R-:W-:Y:S01]  /*1260*/  FFMA R3, R16, R10.reuse, R3 ;  /* 0x0000000a10037223 */ /* 0x080fe20000000003 */
[----:B------:R-:W1:Y:S01]  /*1270*/  LDS.128 R12, [R99+0x610] ;  /* 0x00061000630c7984 */ /* 0x000e620000000c00 */
[-C--:B------:R-:W-:Y:S01]  /*1280*/  FFMA R96, R17, R10.reuse, R96 ;  /* 0x0000000a11607223 */ /* 0x080fe20000000060 */
[-C--:B------:R-:W-:Y:S01]  /*1290*/  FFMA R41, R18, R10.reuse, R41 ;  /* 0x0000000a12297223 */ /* 0x080fe20000000029 */
[----:B------:R-:W-:Y:S01]  /*12a0*/  FFMA R104, R19, R10, R104 ;  /* 0x0000000a13687223 */ /* 0x000fe20000000068 */
[-C--:B------:R-:W-:Y:S01]  /*12b0*/  FFMA R53, R16, R11.reuse, R53 ;  /* 0x0000000b10357223 */ /* 0x080fe20000000035 */
        /* <DEDUP_REMOVED lines=19> */
[----:B------:R-:W2:Y:S04]  /*13f0*/  LDS.128 R44, [R98+0x610] ;  /* 0x00061000622c7984 */ /* 0x000ea80000000c00 */
[----:B------:R-:W-:Y:S04]  /*1400*/  LDS.128 R8, [R98+0x800] ;  /* 0x0008000062087984 */ /* 0x000fe80000000c00 */
[----:B------:R-:W3:Y:S01]  /*1410*/  LDS.128 R28, [R99+0x800] ;  /* 0x00080000631c7984 */ /* 0x000ee20000000c00 */
[-C--:B0-----:R-:W-:Y:S01]  /*1420*/  FFMA R61, R4, R48.reuse, R61 ;  /* 0x00000030043d7223 */ /* 0x081fe2000000003d */
        /* <DEDUP_REMOVED lines=15> */
[-C--:B-1----:R-:W-:Y:S01]  /*1520*/  FFMA R35, R4, R12.reuse, R35 ;  /* 0x0000000c04237223 */ /* 0x082fe20000000023 */
        /* <DEDUP_REMOVED lines=15> */
[-C--:B--2---:R-:W-:Y:S01]  /*1620*/  FFMA R87, R44, R48.reuse, R87 ;  /* 0x000000302c577223 */ /* 0x084fe20000000057 */
[----:B------:R-:W0:Y:S01]  /*1630*/  LDS.128 R4, [R99+0x810] ;  /* 0x0008100063047984 */ /* 0x000e220000000c00 */
        /* <DEDUP_REMOVED lines=31> */
[-C--:B---3--:R-:W-:Y:S01]  /*1830*/  FFMA R61, R8, R28.reuse, R61 ;  /* 0x0000001c083d7223 */ /* 0x088fe2000000003d */
        /* <DEDUP_REMOVED lines=31> */
[----:B------:R-:W0:Y:S04]  /*1a30*/  LDS.128 R16, [R98+0x810] ;  /* 0x0008100062107984 */ /* 0x000e280000000c00 */
[----:B------:R-:W-:Y:S04]  /*1a40*/  LDS.128 R12, [R98+0xa00] ;  /* 0x000a0000620c7984 */ /* 0x000fe80000000c00 */
[----:B------:R-:W1:Y:S04]  /*1a50*/  LDS.128 R48, [R99+0xa00] ;  /* 0x000a000063307984 */ /* 0x000e680000000c00 */
[----:B------:R-:W2:Y:S04]  /*1a60*/  LDS.128 R8, [R99+0xa10] ;  /* 0x000a100063087984 */ /* 0x000ea80000000c00 */
        /* <DEDUP_REMOVED lines=65> */
[----:B------:R-:W-:Y:S01]  /*1e80*/  LDS.128 R4, [R98+0xc00] ;  /* 0x000c000062047984 */ /* 0x000fe20000000c00 */
[-C--:B---3--:R-:W-:Y:S01]  /*1e90*/  FFMA R87, R44, R48.reuse, R87 ;  /* 0x000000302c577223 */ /* 0x088fe20000000057 */
[-C--:B------:R-:W-:Y:S01]  /*1ea0*/  FFMA R84, R45, R48.reuse, R84 ;  /* 0x000000302d547223 */ /* 0x080fe20000000054 */
[-C--:B------:R-:W-:Y:S01]  /*1eb0*/  FFMA R85, R46, R48.reuse, R85 ;  /* 0x000000302e557223 */ /* 0x080fe20000000055 */
[----:B------:R-:W0:Y:S01]  /*1ec0*/  LDS.128 R28, [R99+0xc00] ;  /* 0x000c0000631c7984 */ /* 0x000e220000000c00 */
[----:B------:R-:W-:Y:S01]  /*1ed0*/  FFMA R32, R47, R48, R32 ;  /* 0x000000302f207223 */ /* 0x000fe20000000020 */
[-C--:B------:R-:W-:Y:S01]  /*1ee0*/  FFMA R91, R44, R49.reuse, R91 ;  /* 0x000000312c5b7223 */ /* 0x080fe2000000005b */
[-C--:B------:R-:W-:Y:S01]  /*1ef0*/  FFMA R86, R45, R49.reuse, R86 ;  /* 0x000000312d567223 */ /* 0x080fe20000000056 */
[----:B------:R-:W1:Y:S01]  /*1f00*/  LDS.128 R12, [R99+0xc10] ;  /* 0x000c1000630c7984 */ /* 0x000e620000000c00 */
        /* <DEDUP_REMOVED lines=210> */
[----:B------:R-:W2:Y:S01]  /*2c30*/  LDS.128 R44, [R98+0x1210] ;  /* 0x00121000622c7984 */ /* 0x000ea20000000c00 */
        /* <DEDUP_REMOVED lines=55> */
[-C--:B--2---:R-:W-:Y:S01]  /*2fb0*/  FFMA R87, R44, R48.reuse, R87 ;  /* 0x000000302c577223 */ /* 0x084fe20000000057 */
[-C--:B------:R-:W-:Y:S01]  /*2fc0*/  FFMA R84, R45, R48.reuse, R84 ;  /* 0x000000302d547223 */ /* 0x080fe20000000054 */
[-C--:B------:R-:W-:Y:S01]  /*2fd0*/  FFMA R85, R46, R48.reuse, R85 ;  /* 0x000000302e557223 */ /* 0x080fe20000000055 */
[----:B------:R-:W0:Y:S01]  /*2fe0*/  LDS.128 R4, [R99+0x1410] ;  /* 0x0014100063047984 */ /* 0x000e220000000c00 */
        /* <DEDUP_REMOVED lines=42> */
[-C--:B------:R-:W-:Y:S01]  /*3290*/  FFMA R43, R8, R31.reuse, R43 ;  /* 0x0000001f082b7223 */ /* 0x080fe2000000002b */
[-C--:B------:R-:W-:Y:S01]  /*32a0*/  FFMA R0, R9, R31.reuse, R0 ;  /* 0x0000001f09007223 */ /* 0x080fe20000000000 */
[-C--:B------:R-:W-:Y:S01]  /*32b0*/  FFMA R37, R10, R31.reuse, R37 ;  /* 0x0000001f0a257223 */ /* 0x080fe20000000025 */
[----:B------:R-:W-:Y:S01]  /*32c0*/  LDS.128 R44, [R98+0x1610] ;  /* 0x00161000622c7984 */ /* 0x000fe20000000c00 */
[----:B------:R-:W-:Y:S01]  /*32d0*/  FFMA R52, R11, R31, R52 ;  /* 0x0000001f0b347223 */ /* 0x000fe20000000034 */
[-C--:B0-----:R-:W-:Y:S01]  /*32e0*/  FFMA R35, R8, R4.reuse, R35 ;  /* 0x0000000408237223 */ /* 0x081fe20000000023 */
[-C--:B------:R-:W-:Y:S01]  /*32f0*/  FFMA R2, R9, R4.reuse, R2 ;  /* 0x0000000409027223 */ /* 0x080fe20000000002 */
[----:B------:R-:W0:Y:S01]  /*3300*/  LDS.128 R48, [R99+0x1600] ;  /* 0x0016000063307984 */ /* 0x000e220000000c00 */
        /* <DEDUP_REMOVED lines=36> */
[----:B------:R-:W-:Y:S01]  /*3550*/  FFMA R60, R19, R6, R42 ;  /* 0x00000006133c7223 */ /* 0x000fe2000000002a */
[----:B------:R-:W2:Y:S01]  /*3560*/  LDG.E.128 R28, desc[UR8][R116.64+-0x10] ;  /* 0xfffff008741c7981 */ /* 0x000ea2000c1e1d00 */
[----:B------:R-:W-:Y:S01]  /*3570*/  FFMA R63, R16, R5, R63 ;  /* 0x00000005103f7223 */ /* 0x000fe2000000003f */
        /* <DEDUP_REMOVED lines=16> */
[-C--:B-1----:R-:W-:Y:S01]  /*3680*/  FFMA R51, R12, R8.reuse, R35 ;  /* 0x000000080c337223 */ /* 0x082fe20000000023 */
        /* <DEDUP_REMOVED lines=24> */
[----:B------:R-:W-:Y:S01]  /*3810*/  FFMA R80, R15, R9, R38 ;  /* 0x000000090f507223 */ /* 0x000fe20000000026 */
[----:B------:R-:W3:Y:S01]  /*3820*/  LDG.E.128 R40, desc[UR8][R116.64] ;  /* 0x0000000874287981 */ /* 0x000ee2000c1e1d00 */
[-C--:B------:R-:W-:Y:S01]  /*3830*/  FFMA R65, R18, R5.reuse, R65 ;  /* 0x0000000512417223 */ /* 0x080fe20000000041 */
[----:B------:R-:W-:Y:S01]  /*3840*/  FFMA R64, R19, R5, R64 ;  /* 0x0000000513407223 */ /* 0x000fe20000000040 */
[-C--:B------:R-:W-:Y:S01]  /*3850*/  FFMA R69, R16, R6.reuse, R69 ;  /* 0x0000000610457223 */ /* 0x080fe20000000045 */
[----:B------:R-:W4:Y:S01]  /*3860*/  LDG.E.128 R36, desc[UR8][R78.64+-0x8000] ;  /* 0xff8000084e247981 */ /* 0x000f22000c1e1d00 */
[CC--:B------:R-:W-:Y:S01]  /*3870*/  FFMA R66, R17.reuse, R6.reuse, R66 ;  /* 0x0000000611427223 */ /* 0x0c0fe20000000042 */
[----:B------:R-:W-:Y:S01]  /*3880*/  FFMA R71, R18, R6, R71 ;  /* 0x0000000612477223 */ /* 0x000fe20000000047 */
[-C--:B------:R-:W-:Y:S01]  /*3890*/  FFMA R77, R16, R7.reuse, R77 ;  /* 0x00000007104d7223 */ /* 0x080fe2000000004d */
[----:B------:R-:W5:Y:S01]  /*38a0*/  LDG.E.128 R32, desc[UR8][R78.64] ;  /* 0x000000084e207981 */ /* 0x000f62000c1e1d00 */
[-C--:B------:R-:W-:Y:S01]  /*38b0*/  FFMA R90, R17, R7.reuse, R90 ;  /* 0x00000007115a7223 */ /* 0x080fe2000000005a */
[-C--:B------:R-:W-:Y:S01]  /*38c0*/  FFMA R97, R18, R7.reuse, R97 ;  /* 0x0000000712617223 */ /* 0x080fe20000000061 */
[----:B------:R-:W-:Y:S01]  /*38d0*/  FFMA R100, R19, R7, R100 ;  /* 0x0000000713647223 */ /* 0x000fe20000000064 */
        /* <DEDUP_REMOVED lines=12> */
[----:B------:R-:W0:Y:S04]  /*39a0*/  LDS.128 R20, [R99+0x1800] ;  /* 0x0018000063147984 */ /* 0x000e280000000c00 */
[----:B------:R-:W1:Y:S01]  /*39b0*/  LDS.128 R12, [R99+0x1810] ;  /* 0x00181000630c7984 */ /* 0x000e620000000c00 */
        /* <DEDUP_REMOVED lines=11> */
[----:B------:R-:W-:-:S02]  /*3a70*/  FFMA R100, R47, R11, R100 ;  /* 0x0000000b2f647223 */ /* 0x000fc40000000064 */
[----:B------:R-:W-:Y:S01]  /*3a80*/  LDS.128 R44, [R99+0x1a00] ;  /* 0x001a0000632c7984 */ /* 0x000fe20000000c00 */
        /* <DEDUP_REMOVED lines=33> */
[----:B------:R-:W0:Y:S01]  /*3ca0*/  LDS.128 R20, [R98+0x1a00] ;  /* 0x001a000062147984 */ /* 0x000e220000000c00 */
[-C--:B------:R-:W-:Y:S01]  /*3cb0*/  FFMA R2, R5, R12.reuse, R2 ;  /* 0x0000000c05027223 */ /* 0x080fe20000000002 */
[----:B------:R-:W-:-:S02]  /*3cc0*/  FFMA R115, R6, R12, R115 ;  /* 0x0000000c06737223 */ /* 0x000fc40000000073 */
[----:B------:R-:W1:Y:S01]  /*3cd0*/  LDS.128 R48, [R98+0x1a10] ;  /* 0x001a100062307984 */ /* 0x000e620000000c00 */
        /* <DEDUP_REMOVED lines=63> */
[C---:B------:R-:W-:Y:S01]  /*40d0*/  FFMA R47, R20.reuse, R4, R11 ;  /* 0x00000004142f7223 */ /* 0x040fe2000000000b */
[----:B------:R-:W0:Y:S01]  /*40e0*/  LDS.128 R16, [R99+0x1c00] ;  /* 0x001c000063107984 */ /* 0x000e220000000c00 */
[-C--:B------:R-:W-:Y:S01]  /*40f0*/  FFMA R103, R20, R5.reuse, R103 ;  /* 0x0000000514677223 */ /* 0x080fe20000000067 */
        /* <DEDUP_REMOVED lines=8> */
[----:B------:R-:W-:Y:S01]  /*4180*/  FFMA R5, R22, R6, R55 ;  /* 0x0000000616057223 */ /* 0x000fe20000000037 */
[-C--:B------:R-:W-:Y:S01]  /*4190*/  FFMA R119, R20, R7.reuse, R53 ;  /* 0x0000000714777223 */ /* 0x080fe20000000035 */
[----:B------:R-:W-:-:S02]  /*41a0*/  FFMA R122, R21, R7, R54 ;  /* 0x00000007157a7223 */ /* 0x000fc40000000036 */
[----:B------:R-:W1:Y:S01]  /*41b0*/  LDS.128 R52, [R99+0x1c10] ;  /* 0x001c100063347984 */ /* 0x000e620000000c00 */
        /* <DEDUP_REMOVED lines=50> */
[----:B------:R-:W0:Y:S04]  /*44e0*/  LDS.128 R44, [R99+0x1e10] ;  /* 0x001e1000632c7984 */ /* 0x000e280000000c00 */
[----:B------:R1:W2:Y:S01]  /*44f0*/  LDS.128 R24, [R99+0x1e00] ;  /* 0x001e000063187984 */ /* 0x0002a20000000c00 */
        /* <DEDUP_REMOVED lines=9> */
[CC--:B------:R-:W-:Y:S01]  /*4590*/  FFMA R112, R14.reuse, R53.reuse, R105 ;  /* 0x000000350e707223 */ /* 0x0c0fe20000000069 */
[----:B------:R-:W-:Y:S01]  /*45a0*/  FFMA R115, R14, R52, R115 ;  /* 0x000000340e737223 */ /* 0x000fe20000000073 */
[C---:B------:R-:W-:Y:S01]  /*45b0*/  FFMA R4, R13.reuse, R53, R110 ;  /* 0x000000350d047223 */ /* 0x040fe2000000006e */
[-C--:B------:R-:W-:Y:S01]  /*45c0*/  FFMA R3, R12, R54.reuse, R3 ;  /* 0x000000360c037223 */ /* 0x080fe20000000003 */
[CC--:B------:R-:W-:Y:S01]  /*45d0*/  FFMA R105, R13.reuse, R54.reuse, R96 ;  /* 0x000000360d697223 */ /* 0x0c0fe20000000060 */
[-C--:B------:R-:W-:Y:S01]  /*45e0*/  FFMA R103, R14, R54.reuse, R5 ;  /* 0x000000360e677223 */ /* 0x080fe20000000005 */
[-C--:B------:R-:W-:Y:S01]  /*45f0*/  FFMA R122, R13, R55.reuse, R122 ;  /* 0x000000370d7a7223 */ /* 0x080fe2000000007a */
[-C--:B------:R-:W-:Y:S01]  /*4600*/  FFMA R12, R12, R55.reuse, R119 ;  /* 0x000000370c0c7223 */ /* 0x080fe20000000077 */
[----:B------:R-:W-:Y:S01]  /*4610*/  FFMA R14, R14, R55, R107 ;  /* 0x000000370e0e7223 */ /* 0x000fe2000000006b */
[C---:B------:R-:W-:Y:S01]  /*4620*/  FFMA R110, R15.reuse, R53, R80 ;  /* 0x000000350f6e7223 */ /* 0x040fe20000000050 */
[C---:B-1----:R-:W-:Y:S01]  /*4630*/  FFMA R99, R15.reuse, R54, R104 ;  /* 0x000000360f637223 */ /* 0x042fe20000000068 */
[----:B------:R-:W-:Y:S01]  /*4640*/  FFMA R70, R15, R55, R70 ;  /* 0x000000370f467223 */ /* 0x000fe20000000046 */
[-C--:B------:R-:W-:Y:S01]  /*4650*/  FFMA R97, R8, R52.reuse, R81 ;  /* 0x0000003408617223 */ /* 0x080fe20000000051 */
[CC--:B------:R-:W-:Y:S01]  /*4660*/  FFMA R118, R9.reuse, R52.reuse, R118 ;  /* 0x0000003409767223 */ /* 0x0c0fe20000000076 */
[----:B------:R-:W-:Y:S01]  /*4670*/  FFMA R59, R10, R52, R59 ;  /* 0x000000340a3b7223 */ /* 0x000fe2000000003b */
[C---:B------:R-:W-:Y:S01]  /*4680*/  FFMA R63, R8.reuse, R53, R63 ;  /* 0x00000035083f7223 */ /* 0x040fe2000000003f */
[-C--:B------:R-:W-:Y:S01]  /*4690*/  FFMA R69, R8, R54.reuse, R69 ;  /* 0x0000003608457223 */ /* 0x080fe20000000045 */
[-C--:B------:R-:W-:Y:S01]  /*46a0*/  FFMA R66, R9, R54.reuse, R66 ;  /* 0x0000003609427223 */ /* 0x080fe20000000042 */
[-C--:B------:R-:W-:Y:S01]  /*46b0*/  FFMA R71, R10, R54.reuse, R71 ;  /* 0x000000360a477223 */ /* 0x080fe20000000047 */
[----:B------:R-:W-:Y:S01]  /*46c0*/  FFMA R102, R11, R54, R6 ;  /* 0x000000360b667223 */ /* 0x000fe20000000006 */
[-C--:B------:R-:W-:Y:S01]  /*46d0*/  FFMA R121, R8, R55.reuse, R121 ;  /* 0x0000003708797223 */ /* 0x080fe20000000079 */
[-C--:B------:R-:W-:Y:S01]  /*46e0*/  FFMA R124, R9, R55.reuse, R124 ;  /* 0x00000037097c7223 */ /* 0x080fe2000000007c */
[CC--:B------:R-:W-:Y:S01]  /*46f0*/  FFMA R123, R10.reuse, R55.reuse, R123 ;  /* 0x000000370a7b7223 */ /* 0x0c0fe2000000007b */
[C---:B------:R-:W-:Y:S01]  /*4700*/  FFMA R100, R11.reuse, R55, R100 ;  /* 0x000000370b647223 */ /* 0x040fe20000000064 */
[-C--:B------:R-:W-:Y:S01]  /*4710*/  FFMA R65, R10, R53.reuse, R65 ;  /* 0x000000350a417223 */ /* 0x080fe20000000041 */
[----:B------:R-:W-:Y:S01]  /*4720*/  FFMA R64, R11, R53, R64 ;  /* 0x000000350b407223 */ /* 0x000fe20000000040 */
[CC--:B0-----:R-:W-:Y:S01]  /*4730*/  FFMA R5, R20.reuse, R45.reuse, R2 ;  /* 0x0000002d14057223 */ /* 0x0c1fe20000000002 */
[C---:B------:R-:W-:Y:S01]  /*4740*/  FFMA R2, R21.reuse, R44, R19 ;  /* 0x0000002c15027223 */ /* 0x040fe20000000013 */
[C---:B------:R-:W-:Y:S01]  /*4750*/  FFMA R4, R21.reuse, R45, R4 ;  /* 0x0000002d15047223 */ /* 0x040fe20000000004 */
[C---:B------:R-:W-:Y:S01]  /*4760*/  FFMA R6, R21.reuse, R46, R105 ;  /* 0x0000002e15067223 */ /* 0x040fe20000000069 */
[C---:B--2---:R-:W-:Y:S01]  /*4770*/  FFMA R55, R20.reuse, R26, R73 ;  /* 0x0000001a14377223 */ /* 0x044fe20000000049 */
[C---:B------:R-:W-:Y:S01]  /*4780*/  FFMA R62, R21.reuse, R24, R62 ;  /* 0x00000018153e7223 */ /* 0x040fe2000000003e */
[C---:B------:R-:W-:Y:S01]  /*4790*/  FFMA R54, R21.reuse, R25, R88 ;  /* 0x0000001915367223 */ /* 0x040fe20000000058 */
[C---:B------:R-:W-:Y:S01]  /*47a0*/  FFMA R52, R21.reuse, R26, R17 ;  /* 0x0000001a15347223 */ /* 0x040fe20000000011 */
[C---:B------:R-:W-:Y:S01]  /*47b0*/  FFMA R0, R21.reuse, R27, R0 ;  /* 0x0000001b15007223 */ /* 0x040fe20000000000 */
[-C--:B------:R-:W-:Y:S01]  /*47c0*/  FFMA R8, R21, R47.reuse, R122 ;  /* 0x0000002f15087223 */ /* 0x080fe2000000007a */
[----:B------:R-:W-:Y:S01]  /*47d0*/  FFMA R11, R20, R47, R12 ;  /* 0x0000002f140b7223 */ /* 0x000fe2000000000c */
[C---:B------:R-:W-:Y:S01]  /*47e0*/  FFMA R73, R22.reuse, R25, R16 ;  /* 0x0000001916497223 */ /* 0x040fe20000000010 */
[C---:B------:R-:W-:Y:S01]  /*47f0*/  FFMA R13, R22.reuse, R27, R68 ;  /* 0x0000001b160d7223 */ /* 0x040fe20000000044 */
[----:B------:R-:W-:Y:S01]  /*4800*/  FFMA R21, R22, R47, R14 ;  /* 0x0000002f16157223 */ /* 0x000fe2000000000e */
[C---:B------:R-:W-:Y:S01]  /*4810*/  FFMA R10, R23.reuse, R27, R18 ;  /* 0x0000001b170a7223 */ /* 0x040fe20000000012 */
[C---:B------:R-:W-:Y:S01]  /*4820*/  FFMA R74, R23.reuse, R24, R74 ;  /* 0x00000018174a7223 */ /* 0x040fe2000000004a */
[C---:B------:R-:W-:Y:S01]  /*4830*/  FFMA R72, R23.reuse, R25, R72 ;  /* 0x0000001917487223 */ /* 0x040fe20000000048 */
[C---:B------:R-:W-:Y:S01]  /*4840*/  FFMA R68, R23.reuse, R26, R101 ;  /* 0x0000001a17447223 */ /* 0x040fe20000000065 */
[C---:B------:R-:W-:Y:S01]  /*4850*/  FFMA R12, R23.reuse, R44, R109 ;  /* 0x0000002c170c7223 */ /* 0x040fe2000000006d */
[C---:B------:R-:W-:Y:S01]  /*4860*/  FFMA R14, R23.reuse, R45, R110 ;  /* 0x0000002d170e7223 */ /* 0x040fe2000000006e */
[C---:B------:R-:W-:Y:S01]  /*4870*/  FFMA R16, R23.reuse, R46, R99 ;  /* 0x0000002e17107223 */ /* 0x040fe20000000063 */
[----:B------:R-:W-:Y:S01]  /*4880*/  FFMA R18, R23, R47, R70 ;  /* 0x0000002f17127223 */ /* 0x000fe20000000046 */
[----:B------:R-:W-:-:S04]  /*4890*/  SHF.L.U32 R23, R83, 0xc, RZ ;  /* 0x0000000c53177819 */ /* 0x000fc800000006ff */
[----:B------:R-:W-:Y:S01]  /*48a0*/  LOP3.LUT R70, R23, 0x17fc, R58, 0xc8, !PT ;  /* 0x000017fc17467812 */ /* 0x000fe200078ec83a */
[----:B------:R-:W-:Y:S01]  /*48b0*/  BAR.SYNC.DEFER_BLOCKING 0x0 ;  /* 0x0000000000007b1d */ /* 0x000fe20000010000 */
[----:B------:R-:W-:Y:S01]  /*48c0*/  UIADD3 UR4, UPT, UPT, UR4, 0x10, URZ ;  /* 0x0000001004047890 */ /* 0x000fe2000fffe0ff */
[----:B------:R-:W-:-:S03]  /*48d0*/  IADD3 R80, P0, PT, R116, 0x40, RZ ;  /* 0x0000004074507810 */ /* 0x000fc60007f1e0ff */
[----:B------:R-:W-:Y:S01]  /*48e0*/  UISETP.GE.U32.AND UP0, UPT, UR4, 0x1ff0, UPT ;  /* 0x00001ff00400788c */ /* 0x000fe2000bf06070 */
[----:B------:R-:W-:Y:S01]  /*48f0*/  FFMA R106, R9, R53, R106 ;  /* 0x00000035096a7223 */ /* 0x000fe2000000006a */
[----:B------:R-:W-:Y:S01]  /*4900*/  IADD3.X R81, PT, PT, RZ, R117, RZ, P0, !PT ;  /* 0x00000075ff517210 */ /* 0x000fe200007fe4ff */
[----:B------:R-:W-:Y:S04]  /*4910*/  STS [R70+UR6], R28 ;  /* 0x0000001c46007988 */ /* 0x000fe80008000806 */
[----:B------:R-:W-:Y:S04]  /*4920*/  STS [R70+UR6+0x200], R29 ;  /* 0x0002001d46007988 */ /* 0x000fe80008000806 */
[----:B------:R-:W-:Y:S04]  /*4930*/  STS [R70+UR6+0x400], R30 ;  /* 0x0004001e46007988 */ /* 0x000fe80008000806 */
[----:B------:R-:W-:Y:S04]  /*4940*/  STS [R70+UR6+0x600], R31 ;  /* 0x0006001f46007988 */ /* 0x000fe80008000806 */
[----:B---3--:R-:W-:Y:S04]  /*4950*/  STS [R70+UR6+0x800], R40 ;  /* 0x0008002846007988 */ /* 0x008fe80008000806 */
[----:B------:R-:W-:Y:S04]  /*4960*/  STS [R70+UR6+0xa00], R41 ;  /* 0x000a002946007988 */ /* 0x000fe80008000806 */
[----:B------:R-:W-:Y:S04]  /*4970*/  STS [R70+UR6+0xc00], R42 ;  /* 0x000c002a46007988 */ /* 0x000fe80008000806 */
[----:B------:R0:W-:Y:S04]  /*4980*/  STS [R70+UR6+0xe00], R43 ;  /* 0x000e002b46007988 */ /* 0x0001e80008000806 */
[----:B----4-:R1:W-:Y:S04]  /*4990*/  STS.128 [R76+UR5], R36 ;  /* 0x000000244c007988 */ /* 0x0103e80008000c05 */
[----:B-----5:R1:W-:Y:S01]  /*49a0*/  STS.128 [R76+UR5+0x200], R32 ;  /* 0x000200204c007988 */ /* 0x0203e20008000c05 */
[----:B------:R-:W-:Y:S01]  /*49b0*/  IADD3 R78, P0, PT, R78, 0x80000, RZ ;  /* 0x000800004e4e7810 */ /* 0x000fe20007f1e0ff */
[C---:B------:R-:W-:Y:S01]  /*49c0*/  FFMA R53, R20.reuse, R25, R7 ;  /* 0x0000001914357223 */ /* 0x040fe20000000007 */
[C---:B------:R-:W-:Y:S01]  /*49d0*/  FFMA R61, R20.reuse, R24, R61 ;  /* 0x00000018143d7223 */ /* 0x040fe2000000003d */
[C---:B------:R-:W-:Y:S01]  /*49e0*/  FFMA R9, R20.reuse, R27, R125 ;  /* 0x0000001b14097223 */ /* 0x040fe2000000007d */
[C---:B------:R-:W-:Y:S01]  /*49f0*/  FFMA R7, R20.reuse, R44, R111 ;  /* 0x0000002c14077223 */ /* 0x040fe2000000006f */
[----:B------:R-:W-:Y:S01]  /*4a00*/  FFMA R3, R20, R46, R3 ;  /* 0x0000002e14037223 */ /* 0x000fe20000000003 */
[C---:B------:R-:W-:Y:S01]  /*4a10*/  FFMA R75, R22.reuse, R24, R75 ;  /* 0x00000018164b7223 */ /* 0x040fe2000000004b */
[C---:B------:R-:W-:Y:S01]  /*4a20*/  FFMA R67, R22.reuse, R26, R67 ;  /* 0x0000001a16437223 */ /* 0x040fe20000000043 */
[C---:B------:R-:W-:Y:S01]  /*4a30*/  FFMA R15, R22.reuse, R44, R115 ;  /* 0x0000002c160f7223 */ /* 0x040fe20000000073 */
[C---:B------:R-:W-:Y:S01]  /*4a40*/  FFMA R17, R22.reuse, R45, R112 ;  /* 0x0000002d16117223 */ /* 0x040fe20000000070 */
        /* <DEDUP_REMOVED lines=16> */
[C---:B------:R-:W-:Y:S01]  /*4b50*/  FFMA R88, R51.reuse, R24, R60 ;  /* 0x0000001833587223 */ /* 0x040fe2000000003c */
[-C--:B------:R-:W-:Y:S01]  /*4b60*/  FFMA R27, R48, R44.reuse, R97 ;  /* 0x0000002c301b7223 */ /* 0x080fe20000000061 */
[-C--:B------:R-:W-:Y:S01]  /*4b70*/  FFMA R26, R51, R44.reuse, R90 ;  /* 0x0000002c331a7223 */ /* 0x080fe2000000005a */
[----:B------:R-:W-:Y:S01]  /*4b80*/  IADD3.X R79, PT, PT, RZ, R79, RZ, P0, !PT ;  /* 0x0000004fff4f7210 */ /* 0x000fe200007fe4ff */
[CC--:B------:R-:W-:Y:S01]  /*4b90*/  FFMA R24, R49.reuse, R44.reuse, R118 ;  /* 0x0000002c31187223 */ /* 0x0c0fe20000000076 */
        /* <DEDUP_REMOVED lines=8> */
[----:B0-----:R-:W-:Y:S01]  /*4c20*/  FFMA R70, R51, R46, R102 ;  /* 0x0000002e33467223 */ /* 0x001fe20000000066 */
[-C--:B------:R-:W-:Y:S01]  /*4c30*/  FFMA R77, R48, R47.reuse, R121 ;  /* 0x0000002f304d7223 */ /* 0x080fe20000000079 */
[-C--:B------:R-:W-:Y:S01]  /*4c40*/  FFMA R90, R49, R47.reuse, R124 ;  /* 0x0000002f315a7223 */ /* 0x080fe2000000007c */
[-C--:B------:R-:W-:Y:S01]  /*4c50*/  FFMA R97, R50, R47.reuse, R123 ;  /* 0x0000002f32617223 */ /* 0x080fe2000000007b */
[----:B------:R-:W-:Y:S01]  /*4c60*/  FFMA R100, R51, R47, R100 ;  /* 0x0000002f33647223 */ /* 0x000fe20000000064 */
[----:B------:R-:W-:Y:S06]  /*4c70*/  BAR.SYNC.DEFER_BLOCKING 0x0 ;  /* 0x0000000000007b1d */ /* 0x000fec0000010000 */
[----:B-1----:R-:W-:Y:S05]  /*4c80*/  BRA.U !UP0, `(.L_x_0) ;  /* 0xffffffb908687547 */ /* 0x002fea000b83ffff */
[----:B------:R-:W0:Y:S01]  /*4c90*/  S2R R28, SR_TID.X ;  /* 0x00000000001c7919 */ /* 0x000e220000002100 */
[----:B------:R-:W-:Y:S02]  /*4ca0*/  LOP3.LUT R78, R58, 0x78, RZ, 0xc0, !PT ;  /* 0x000000783a4e7812 */ /* 0x000fe400078ec0ff */
[----:B------:R-:W-:Y:S02]  /*4cb0*/  SHF.L.U32 R41, R56, 0x7, RZ ;  /* 0x0000000738297819 */ /* 0x000fe400000006ff */
[----:B------:R-:W-:Y:S01]  /*4cc0*/  LEA R78, R78, UR5, 0x2 ;  /* 0x000000054e4e7c11 */ /* 0x000fe2000f8e10ff */
[----:B------:R-:W1:Y:S01]  /*4cd0*/  LDCU.64 UR4, c[0x0][0x380] ;  /* 0x00007000ff0477ac */ /* 0x000e620008000a00 */
[----:B------:R-:W-:-:S03]  /*4ce0*/  LOP3.LUT R58, R41, 0x78, R58, 0xf8, !PT ;  /* 0x00000078293a7812 */ /* 0x000fc600078ef83a */
[----:B------:R-:W-:Y:S04]  /*4cf0*/  LDS.128 R36, [R78+0x10] ;  /* 0x000010004e247984 */ /* 0x000fe80000000c00 */
[----:B------:R-:W-:Y:S01]  /*4d00*/  LDS.128 R48, [R78+0x210] ;  /* 0x000210004e307984 */ /* 0x000fe20000000c00 */
[----:B0-----:R-:W-:-:S04]  /*4d10*/  SHF.R.U32.HI R28, RZ, 0x5, R28 ;  /* 0x00000005ff1c7819 */ /* 0x001fc8000001161c */
[----:B------:R-:W-:-:S04]  /*4d20*/  SHF.L.U32 R28, R28, 0x4, RZ ;  /* 0x000000041c1c7819 */ /* 0x000fc800000006ff */
[----:B------:R-:W-:-:S04]  /*4d30*/  LOP3.LUT R29, R28, 0x1e0, RZ, 0xc0, !PT ;  /* 0x000001e01c1d7812 */ /* 0x000fc800078ec0ff */
[----:B------:R-:W-:Y:S02]  /*4d40*/  LOP3.LUT R82, R29, 0x18, R82, 0xf8, !PT ;  /* 0x000000181d527812 */ /* 0x000fe400078ef852 */
[----:B------:R-:W-:Y:S02]  /*4d50*/  LDS.128 R28, [R78] ;  /* 0x000000004e1c7984 */ /* 0x000fe40000000c00 */
[----:B------:R-:W-:Y:S02]  /*4d60*/  LEA R45, P0, R57, R82, 0x7 ;  /* 0x00000052392d7211 */ /* 0x000fe400078038ff */
[----:B------:R-:W-:Y:S02]  /*4d70*/  LEA R76, R82, UR6, 0x2 ;  /* 0x00000006524c7c11 */ /* 0x000fe4000f8e10ff */
[----:B------:R-:W-:Y:S02]  /*4d80*/  IADD3.X R40, PT, PT, RZ, RZ, RZ, P0, !PT ;  /* 0x000000ffff287210 */ /* 0x000fe400007fe4ff */
[C---:B-1----:R-:W-:Y:S01]  /*4d90*/  LEA R57, P0, R45.reuse, UR4, 0xf ;  /* 0x000000042d397c11 */ /* 0x042fe2000f8078ff */
[----:B------:R-:W0:Y:S03]  /*4da0*/  LDS.128 R32, [R76] ;  /* 0x000000004c207984 */ /* 0x000e260000000c00 */
[----:B------:R-:W-:-:S02]  /*4db0*/  LEA.HI.X R45, R45, UR5, R40, 0xf, P0 ;  /* 0x000000052d2d7c11 */ /* 0x000fc400080f7c28 */
[----:B------:R-:W1:Y:S01]  /*4dc0*/  LDS.128 R40, [R76+0x10] ;  /* 0x000010004c287984 */ /* 0x000e620000000c00 */
[----:B------:R-:W-:-:S04]  /*4dd0*/  LEA R56, P0, R58, R57, 0x2 ;  /* 0x000000393a387211 */ /* 0x000fc800078010ff */
[----:B------:R-:W-:Y:S02]  /*4de0*/  LEA.HI.X R57, R58, R45, RZ, 0x2, P0 ;  /* 0x0000002d3a397211 */ /* 0x000fe400000f14ff */
        /* <DEDUP_REMOVED lines=26> */
[C---:B-1----:R-:W-:Y:S01]  /*4f90*/  FFMA R35, R28.reuse, R40, R7 ;  /* 0x000000281c237223 */ /* 0x042fe20000000007 */
[CC--:B------:R-:W-:Y:S01]  /*4fa0*/  FFMA R101, R28.reuse, R41.reuse, R5 ;  /* 0x000000291c657223 */ /* 0x0c0fe20000000005 */
[C---:B------:R-:W-:Y:S01]  /*4fb0*/  FFMA R98, R29.reuse, R41, R4 ;  /* 0x000000291d627223 */ /* 0x040fe20000000004 */
[C---:B------:R-:W-:Y:S01]  /*4fc0*/  FFMA R102, R29.reuse, R42, R6 ;  /* 0x0000002a1d667223 */ /* 0x040fe20000000006 */
[-C--:B------:R-:W-:Y:S01]  /*4fd0*/  FFMA R61, R28, R32.reuse, R61 ;  /* 0x000000201c3d7223 */ /* 0x080fe2000000003d */
[----:B------:R-:W1:Y:S01]  /*4fe0*/  LDS.128 R4, [R76+0x210] ;  /* 0x000210004c047984 */ /* 0x000e620000000c00 */
[-C--:B------:R-:W-:Y:S01]  /*4ff0*/  FFMA R62, R29, R32.reuse, R62 ;  /* 0x000000201d3e7223 */ /* 0x080fe2000000003e */
[-C--:B------:R-:W-:Y:S01]  /*5000*/  FFMA R75, R30, R32.reuse, R75 ;  /* 0x000000201e4b7223 */ /* 0x080fe2000000004b */
[-C--:B------:R-:W-:Y:S01]  /*5010*/  FFMA R74, R31, R32.reuse, R74 ;  /* 0x000000201f4a7223 */ /* 0x080fe2000000004a */
[-C--:B------:R-:W-:Y:S01]  /*5020*/  FFMA R87, R36, R32.reuse, R87 ;  /* 0x0000002024577223 */ /* 0x080fe20000000057 */
[-C--:B------:R-:W-:Y:S01]  /*5030*/  FFMA R84, R37, R32.reuse, R84 ;  /* 0x0000002025547223 */ /* 0x080fe20000000054 */
[----:B------:R-:W-:Y:S01]  /*5040*/  FFMA R85, R38, R32, R85 ;  /* 0x0000002026557223 */ /* 0x000fe20000000055 */
[C---:B------:R-:W-:Y:S01]  /*5050*/  FFMA R3, R28.reuse, R42, R3 ;  /* 0x0000002a1c037223 */ /* 0x040fe20000000003 */
[-C--:B------:R-:W-:Y:S01]  /*5060*/  FFMA R11, R28, R43.reuse, R11 ;  /* 0x0000002b1c0b7223 */ /* 0x080fe2000000000b */
[----:B------:R-:W-:Y:S01]  /*5070*/  FFMA R8, R29, R43, R8 ;  /* 0x0000002b1d087223 */ /* 0x000fe20000000008 */
        /* <DEDUP_REMOVED lines=14> */
[CC--:B------:R-:W-:Y:S01]  /*5160*/  FFMA R41, R30.reuse, R42.reuse, R19 ;  /* 0x0000002a1e297223 */ /* 0x0c0fe20000000013 */
[CC--:B------:R-:W-:Y:S01]  /*5170*/  FFMA R104, R31.reuse, R42.reuse, R16 ;  /* 0x0000002a1f687223 */ /* 0x0c0fe20000000010 */
[-C--:B------:R-:W-:Y:S01]  /*5180*/  FFMA R29, R30, R43.reuse, R21 ;  /* 0x0000002b1e1d7223 */ /* 0x080fe20000000015 */
[-C--:B------:R-:W-:Y:S01]  /*5190*/  FFMA R28, R31, R43.reuse, R18 ;  /* 0x0000002b1f1c7223 */ /* 0x080fe20000000012 */
[-C--:B------:R-:W-:Y:S01]  /*51a0*/  FFMA R77, R36, R43.reuse, R77 ;  /* 0x0000002b244d7223 */ /* 0x080fe2000000004d */
[-C--:B------:R-:W-:Y:S01]  /*51b0*/  FFMA R90, R37, R43.reuse, R90 ;  /* 0x0000002b255a7223 */ /* 0x080fe2000000005a */
[-C--:B------:R-:W-:Y:S01]  /*51c0*/  FFMA R97, R38, R43.reuse, R97 ;  /* 0x0000002b26617223 */ /* 0x080fe20000000061 */
[----:B------:R-:W-:Y:S01]  /*51d0*/  FFMA R100, R39, R43, R100 ;  /* 0x0000002b27647223 */ /* 0x000fe20000000064 */
[----:B------:R-:W-:Y:S01]  /*51e0*/  LDS.128 R16, [R78+0x400] ;  /* 0x000400004e107984 */ /* 0x000fe20000000c00 */
        /* <DEDUP_REMOVED lines=9> */
[C---:B------:R-:W-:Y:S01]  /*5280*/  FFMA R61, R44.reuse, R52, R61 ;  /* 0x000000342c3d7223 */ /* 0x040fe2000000003d */
[C---:B------:R-:W-:Y:S01]  /*5290*/  FFMA R33, R44.reuse, R54, R33 ;  /* 0x000000362c217223 */ /* 0x040fe20000000021 */
[----:B------:R-:W-:Y:S01]  /*52a0*/  LDS.128 R20, [R78+0x410] ;  /* 0x000410004e147984 */ /* 0x000fe20000000c00 */
[C---:B------:R-:W-:Y:S01]  /*52b0*/  FFMA R31, R44.reuse, R55, R9 ;  /* 0x000000372c1f7223 */ /* 0x040fe20000000009 */
[C---:B-1----:R-:W-:Y:S01]  /*52c0*/  FFMA R43, R44.reuse, R4, R35 ;  /* 0x000000042c2b7223 */ /* 0x042fe20000000023 */
[C---:B------:R-:W-:Y:S01]  /*52d0*/  FFMA R101, R44.reuse, R5, R101 ;  /* 0x000000052c657223 */ /* 0x040fe20000000065 */
[----:B------:R-:W0:Y:S01]  /*52e0*/  LDS.128 R24, [R76+0x400] ;  /* 0x000400004c187984 */ /* 0x000e220000000c00 */
[C---:B------:R-:W-:Y:S01]  /*52f0*/  FFMA R3, R44.reuse, R6, R3 ;  /* 0x000000062c037223 */ /* 0x040fe20000000003 */
[----:B------:R-:W-:Y:S01]  /*5300*/  FFMA R53, R44, R7, R11 ;  /* 0x000000072c357223 */ /* 0x000fe2000000000b */
[----:B------:R-:W-:Y:S01]  /*5310*/  FFMA R30, R47, R55, R10 ;  /* 0x000000372f1e7223 */ /* 0x000fe2000000000a */
        /* <DEDUP_REMOVED lines=24> */
[CC--:B------:R-:W-:Y:S01]  /*54a0*/  FFMA R15, R46.reuse, R4.reuse, R15 ;  /* 0x000000042e0f7223 */ /* 0x0c0fe2000000000f */
[C---:B------:R-:W-:Y:S01]  /*54b0*/  FFMA R12, R47.reuse, R4, R12 ;  /* 0x000000042f0c7223 */ /* 0x040fe2000000000c */
[-C--:B------:R-:W-:Y:S01]  /*54c0*/  FFMA R14, R47, R5.reuse, R14 ;  /* 0x000000052f0e7223 */ /* 0x080fe2000000000e */
[----:B------:R-:W-:Y:S01]  /*54d0*/  FFMA R42, R39, R42, R70 ;  /* 0x0000002a272a7223 */ /* 0x000fe20000000046 */
[C---:B------:R-:W-:Y:S01]  /*54e0*/  FFMA R2, R45.reuse, R4, R2 ;  /* 0x000000042d027223 */ /* 0x040fe20000000002 */
[CC--:B------:R-:W-:Y:S01]  /*54f0*/  FFMA R98, R45.reuse, R5.reuse, R98 ;  /* 0x000000052d627223 */ /* 0x0c0fe20000000062 */
[-C--:B------:R-:W-:Y:S01]  /*5500*/  FFMA R102, R45, R6.reuse, R102 ;  /* 0x000000062d667223 */ /* 0x080fe20000000066 */
[C---:B------:R-:W-:Y:S01]  /*5510*/  FFMA R103, R46.reuse, R5, R103 ;  /* 0x000000052e677223 */ /* 0x040fe20000000067 */
[C---:B------:R-:W-:Y:S01]  /*5520*/  FFMA R41, R46.reuse, R6, R41 ;  /* 0x000000062e297223 */ /* 0x040fe20000000029 */
[----:B------:R-:W-:Y:S01]  /*5530*/  FFMA R29, R46, R7, R29 ;  /* 0x000000072e1d7223 */ /* 0x000fe2000000001d */
[-C--:B------:R-:W-:Y:S01]  /*5540*/  FFMA R99, R48, R4.reuse, R99 ;  /* 0x0000000430637223 */ /* 0x080fe20000000063 */
        /* <DEDUP_REMOVED lines=41> */
[-C--:B-1----:R-:W-:Y:S01]  /*57e0*/  FFMA R27, R18, R8.reuse, R15 ;  /* 0x00000008121b7223 */ /* 0x082fe2000000000f */
[C---:B------:R-:W-:Y:S01]  /*57f0*/  FFMA R26, R19.reuse, R8, R12 ;  /* 0x00000008131a7223 */ /* 0x040fe2000000000c */
[-C--:B------:R-:W-:Y:S01]  /*5800*/  FFMA R46, R19, R9.reuse, R14 ;  /* 0x00000009132e7223 */ /* 0x080fe2000000000e */
[----:B------:R-:W-:Y:S01]  /*5810*/  LDS.128 R4, [R78+0x600] ;  /* 0x000600004e047984 */ /* 0x000fe20000000c00 */
[-C--:B------:R-:W-:Y:S01]  /*5820*/  FFMA R61, R16, R24.reuse, R61 ;  /* 0x00000018103d7223 */ /* 0x080fe2000000003d */
[-C--:B------:R-:W-:Y:S01]  /*5830*/  FFMA R62, R17, R24.reuse, R62 ;  /* 0x00000018113e7223 */ /* 0x080fe2000000003e */
[-C--:B------:R-:W-:Y:S01]  /*5840*/  FFMA R75, R18, R24.reuse, R75 ;  /* 0x00000018124b7223 */ /* 0x080fe2000000004b */
[----:B------:R-:W0:Y:S01]  /*5850*/  LDS.128 R36, [R76+0x600] ;  /* 0x000600004c247984 */ /* 0x000e220000000c00 */
[----:B------:R-:W-:Y:S01]  /*5860*/  FFMA R74, R19, R24, R74 ;  /* 0x00000018134a7223 */ /* 0x000fe2000000004a */
[CC--:B------:R-:W-:Y:S01]  /*5870*/  FFMA R43, R16.reuse, R8.reuse, R43 ;  /* 0x00000008102b7223 */ /* 0x0c0fe2000000002b */
[C---:B------:R-:W-:Y:S01]  /*5880*/  FFMA R2, R17.reuse, R8, R2 ;  /* 0x0000000811027223 */ /* 0x040fe20000000002 */
[----:B------:R-:W1:Y:S01]  /*5890*/  LDS.128 R12, [R76+0x610] ;  /* 0x000610004c0c7984 */ /* 0x000e620000000c00 */
[-C--:B------:R-:W-:Y:S01]  /*58a0*/  FFMA R101, R16, R9.reuse, R101 ;  /* 0x0000000910657223 */ /* 0x080fe20000000065 */
        /* <DEDUP_REMOVED lines=30> */
[----:B------:R-:W2:Y:S01]  /*5a90*/  LDS.128 R32, [R78+0x610] ;  /* 0x000610004e207984 */ /* 0x000ea20000000c00 */
        /* <DEDUP_REMOVED lines=33> */
[----:B------:R-:W0:Y:S01]  /*5cb0*/  LDS.128 R20, [R76+0x800] ;  /* 0x000800004c147984 */ /* 0x000e220000000c00 */
[-C--:B--2---:R-:W-:Y:S01]  /*5cc0*/  FFMA R87, R32, R36.reuse, R87 ;  /* 0x0000002420577223 */ /* 0x084fe20000000057 */
[-C--:B------:R-:W-:Y:S01]  /*5cd0*/  FFMA R84, R33, R36.reuse, R84 ;  /* 0x0000002421547223 */ /* 0x080fe20000000054 */
[-C--:B------:R-:W-:Y:S01]  /*5ce0*/  FFMA R85, R34, R36.reuse, R85 ;  /* 0x0000002422557223 */ /* 0x080fe20000000055 */
        /* <DEDUP_REMOVED lines=31> */
[----:B------:R-:W-:Y:S01]  /*5ee0*/  LDS.128 R12, [R78+0xa00] ;  /* 0x000a00004e0c7984 */ /* 0x000fe20000000c00 */
        /* <DEDUP_REMOVED lines=32> */
[----:B------:R-:W0:Y:S01]  /*60f0*/  LDS.128 R36, [R76+0xa00] ;  /* 0x000a00004c247984 */ /* 0x000e220000000c00 */
[-C--:B--2---:R-:W-:Y:S01]  /*6100*/  FFMA R87, R16, R20.reuse, R87 ;  /* 0x0000001410577223 */ /* 0x084fe20000000057 */
[----:B------:R-:W-:-:S02]  /*6110*/  FFMA R84, R17, R20, R84 ;  /* 0x0000001411547223 */ /* 0x000fc40000000054 */
        /* <DEDUP_REMOVED lines=66> */
[----:B--2---:R-:W-:-:S03]  /*6540*/  FFMA R87, R32, R36, R87 ;  /* 0x0000002420577223 */ /* 0x004fc60000000057 */
        /* <DEDUP_REMOVED lines=345> */
[----:B------:R-:W2:Y:S01]  /*7ae0*/  LDS.128 R32, [R78+0x1610] ;  /* 0x001610004e207984 */ /* 0x000ea20000000c00 */
        /* <DEDUP_REMOVED lines=68> */
[----:B------:R-:W2:Y:S01]  /*7f30*/  LDS.128 R16, [R78+0x1810] ;  /* 0x001810004e107984 */ /* 0x000ea20000000c00 */
        /* <DEDUP_REMOVED lines=98> */
[----:B------:R-:W2:Y:S01]  /*8560*/  LDS.128 R12, [R78+0x1c00] ;  /* 0x001c00004e0c7984 */ /* 0x000ea20000000c00 */
[-C--:B------:R-:W-:Y:S01]  /*8570*/  FFMA R72, R11, R37.reuse, R72 ;  /* 0x000000250b487223 */ /* 0x080fe20000000048 */
        /* <DEDUP_REMOVED lines=29> */
[-C--:B-1----:R-:W-:Y:S01]  /*8750*/  FFMA R39, R10, R4.reuse, R27 ;  /* 0x000000040a277223 */ /* 0x082fe2000000001b */
        /* <DEDUP_REMOVED lines=32> */
[----:B------:R-:W-:Y:S01]  /*8960*/  LDS.128 R8, [R76+0x1e00] ;  /* 0x001e00004c087984 */ /* 0x000fe20000000c00 */
[C---:B--2---:R-:W-:Y:S01]  /*8970*/  FFMA R35, R12.reuse, R22, R45 ;  /* 0x000000160c237223 */ /* 0x044fe2000000002d */
[-C--:B------:R-:W-:Y:S01]  /*8980*/  FFMA R61, R12, R20.reuse, R61 ;  /* 0x000000140c3d7223 */ /* 0x080fe2000000003d */
[-C--:B------:R-:W-:Y:S01]  /*8990*/  FFMA R62, R13, R20.reuse, R62 ;  /* 0x000000140d3e7223 */ /* 0x080fe2000000003e */
[----:B------:R-:W2:Y:S01]  /*89a0*/  LDS.128 R4, [R78+0x1e00] ;  /* 0x001e00004e047984 */ /* 0x000ea20000000c00 */
[-C--:B------:R-:W-:Y:S01]  /*89b0*/  FFMA R75, R14, R20.reuse, R75 ;  /* 0x000000140e4b7223 */ /* 0x080fe2000000004b */
[-C--:B------:R-:W-:Y:S01]  /*89c0*/  FFMA R74, R15, R20.reuse, R74 ;  /* 0x000000140f4a7223 */ /* 0x080fe2000000004a */
[-C--:B0-----:R-:W-:Y:S01]  /*89d0*/  FFMA R87, R16, R20.reuse, R87 ;  /* 0x0000001410577223 */ /* 0x081fe20000000057 */
        /* <DEDUP_REMOVED lines=26> */
[----:B-1----:R-:W-:Y:S01]  /*8b80*/  FFMA R49, R16, R27, R77 ;  /* 0x0000001b10317223 */ /* 0x002fe2000000004d */
[----:B------:R-:W0:Y:S01]  /*8b90*/  LDS.128 R20, [R78+0x1e10] ;  /* 0x001e10004e147984 */ /* 0x000e220000000c00 */
[-C--:B------:R-:W-:Y:S01]  /*8ba0*/  FFMA R43, R12, R24.reuse, R43 ;  /* 0x000000180c2b7223 */ /* 0x080fe2000000002b */
        /* <DEDUP_REMOVED lines=34> */
[CC--:B------:R-:W-:Y:S01]  /*8dd0*/  FFMA R71, R18.reuse, R26.reuse, R71 ;  /* 0x0000001a12477223 */ /* 0x0c0fe20000000047 */
[----:B------:R-:W-:Y:S01]  /*8de0*/  FFMA R42, R19, R26, R42 ;  /* 0x0000001a132a7223 */ /* 0x000fe2000000002a */
[-C--:B------:R-:W-:Y:S01]  /*8df0*/  FFMA R90, R17, R27.reuse, R90 ;  /* 0x0000001b115a7223 */ /* 0x080fe2000000005a */
[-C--:B------:R-:W-:Y:S01]  /*8e00*/  FFMA R97, R18, R27.reuse, R97 ;  /* 0x0000001b12617223 */ /* 0x080fe20000000061 */
[-C--:B------:R-:W-:Y:S01]  /*8e10*/  FFMA R32, R4, R10.reuse, R35 ;  /* 0x0000000a04207223 */ /* 0x080fe20000000023 */
[----:B------:R-:W-:Y:S01]  /*8e20*/  FFMA R100, R19, R27, R100 ;  /* 0x0000001b13647223 */ /* 0x000fe20000000064 */
[----:B------:R2:W-:Y:S01]  /*8e30*/  STG.E.128 desc[UR8][R56.64], R12 ;  /* 0x0000000c38007986 */ /* 0x0005e2000c101d08 */
[-C--:B------:R-:W-:Y:S01]  /*8e40*/  FFMA R33, R5, R10.reuse, R80 ;  /* 0x0000000a05217223 */ /* 0x080fe20000000050 */
[-C--:B------:R-:W-:Y:S01]  /*8e50*/  FFMA R34, R6, R10.reuse, R81 ;  /* 0x0000000a06227223 */ /* 0x080fe20000000051 */
[----:B------:R-:W-:Y:S01]  /*8e60*/  FFMA R35, R7, R10, R68 ;  /* 0x0000000a07237223 */ /* 0x000fe20000000044 */
[----:B------:R3:W-:Y:S01]  /*8e70*/  STG.E.128 desc[UR8][R56.64+0x8000], R28 ;  /* 0x0080001c38007986 */ /* 0x0007e2000c101d08 */
        /* <DEDUP_REMOVED lines=8> */
[CC--:B------:R-:W-:Y:S01]  /*8f00*/  FFMA R8, R20.reuse, R11.reuse, R67 ;  /* 0x0000000b14087223 */ /* 0x0c0fe20000000043 */
[CC--:B------:R-:W-:Y:S01]  /*8f10*/  FFMA R9, R21.reuse, R11.reuse, R52 ;  /* 0x0000000b15097223 */ /* 0x0c0fe20000000034 */
[----:B------:R0:W-:Y:S01]  /*8f20*/  STG.E.128 desc[UR8][R56.64+0x10000], R32 ;  /* 0x0100002038007986 */ /* 0x0001e2000c101d08 */
[C---:B-1----:R-:W-:Y:S01]  /*8f30*/  FFMA R36, R20.reuse, R76, R99 ;  /* 0x0000004c14247223 */ /* 0x042fe20000000063 */
[-C--:B--2---:R-:W-:Y:S01]  /*8f40*/  FFMA R12, R20, R10.reuse, R93 ;  /* 0x0000000a140c7223 */ /* 0x084fe2000000005d */
[-C--:B------:R-:W-:Y:S01]  /*8f50*/  FFMA R13, R21, R10.reuse, R94 ;  /* 0x0000000a150d7223 */ /* 0x080fe2000000005e */
[-C--:B------:R-:W-:Y:S01]  /*8f60*/  FFMA R14, R22, R10.reuse, R95 ;  /* 0x0000000a160e7223 */ /* 0x080fe2000000005f */
[----:B------:R-:W-:Y:S01]  /*8f70*/  FFMA R15, R23, R10, R96 ;  /* 0x0000000a170f7223 */ /* 0x000fe20000000060 */
[-C--:B---3--:R-:W-:Y:S01]  /*8f80*/  FFMA R28, R4, R11.reuse, R45 ;  /* 0x0000000b041c7223 */ /* 0x088fe2000000002d */
[-C--:B------:R-:W-:Y:S01]  /*8f90*/  FFMA R29, R5, R11.reuse, R0 ;  /* 0x0000000b051d7223 */ /* 0x080fe20000000000 */
[-C--:B------:R-:W-:Y:S01]  /*8fa0*/  FFMA R30, R6, R11.reuse, R37 ;  /* 0x0000000b061e7223 */ /* 0x080fe20000000025 */
[-C--:B------:R-:W-:Y:S01]  /*8fb0*/  FFMA R31, R7, R11.reuse, R48 ;  /* 0x0000000b071f7223 */ /* 0x080fe20000000030 */
[-C--:B------:R-:W-:Y:S01]  /*8fc0*/  FFMA R10, R22, R11.reuse, R83 ;  /* 0x0000000b160a7223 */ /* 0x080fe20000000053 */
[----:B------:R-:W-:Y:S01]  /*8fd0*/  FFMA R11, R23, R11, R82 ;  /* 0x0000000b170b7223 */ /* 0x000fe20000000052 */
[----:B------:R1:W-:Y:S01]  /*8fe0*/  STG.E.128 desc[UR8][R56.64+0x10], R16 ;  /* 0x0000101038007986 */ /* 0x0003e2000c101d08 */
[----:B------:R-:W-:-:S03]  /*8ff0*/  FFMA R37, R21, R76, R88 ;  /* 0x0000004c15257223 */ /* 0x000fc60000000058 */
[----:B------:R2:W-:Y:S01]  /*9000*/  STG.E.128 desc[UR8][R56.64+0x8010], R24 ;  /* 0x0080101838007986 */ /* 0x0005e2000c101d08 */
[-C--:B0-----:R-:W-:Y:S01]  /*9010*/  FFMA R34, R6, R76.reuse, R39 ;  /* 0x0000004c06227223 */ /* 0x081fe20000000027 */
[-C--:B------:R-:W-:Y:S01]  /*9020*/  FFMA R35, R7, R76.reuse, R38 ;  /* 0x0000004c07237223 */ /* 0x080fe20000000026 */
[-C--:B------:R-:W-:Y:S01]  /*9030*/  FFMA R32, R4, R76.reuse, R43 ;  /* 0x0000004c04207223 */ /* 0x080fe2000000002b */
[----:B------:R0:W-:Y:S01]  /*9040*/  STG.E.128 desc[UR8][R56.64+0x10010], R12 ;  /* 0x0100100c38007986 */ /* 0x0001e2000c101d08 */
[-C--:B------:R-:W-:Y:S01]  /*9050*/  FFMA R33, R5, R76.reuse, R2 ;  /* 0x0000004c05217223 */ /* 0x080fe20000000002 */
[-C--:B------:R-:W-:Y:S01]  /*9060*/  FFMA R38, R22, R76.reuse, R59 ;  /* 0x0000004c16267223 */ /* 0x080fe2000000003b */
[----:B------:R-:W-:Y:S01]  /*9070*/  FFMA R39, R23, R76, R40 ;  /* 0x0000004c17277223 */ /* 0x000fe20000000028 */
[----:B------:R3:W-:Y:S04]  /*9080*/  STG.E.128 desc[UR8][R56.64+0x18010], R8 ;  /* 0x0180100838007986 */ /* 0x0007e8000c101d08 */
[----:B------:R-:W-:Y:S01]  /*9090*/  STG.E.128 desc[UR8][R56.64+0x18000], R28 ;  /* 0x0180001c38007986 */ /* 0x000fe2000c101d08 */
[-C--:B-1----:R-:W-:Y:S01]  /*90a0*/  FFMA R16, R4, R77.reuse, R101 ;  /* 0x0000004d04107223 */ /* 0x082fe20000000065 */
[-C--:B------:R-:W-:Y:S01]  /*90b0*/  FFMA R17, R5, R77.reuse, R98 ;  /* 0x0000004d05117223 */ /* 0x080fe20000000062 */
[-C--:B------:R-:W-:Y:S01]  /*90c0*/  FFMA R18, R6, R77.reuse, R103 ;  /* 0x0000004d06127223 */ /* 0x080fe20000000067 */
[-C--:B------:R-:W-:Y:S01]  /*90d0*/  FFMA R19, R7, R77.reuse, R46 ;  /* 0x0000004d07137223 */ /* 0x080fe2000000002e */
[-C--:B--2---:R-:W-:Y:S01]  /*90e0*/  FFMA R24, R20, R78.reuse, R69 ;  /* 0x0000004e14187223 */ /* 0x084fe20000000045 */
[-C--:B------:R-:W-:Y:S01]  /*90f0*/  FFMA R25, R21, R78.reuse, R66 ;  /* 0x0000004e15197223 */ /* 0x080fe20000000042 */
[-C--:B------:R-:W-:Y:S01]  /*9100*/  FFMA R26, R22, R78.reuse, R71 ;  /* 0x0000004e161a7223 */ /* 0x080fe20000000047 */
[-C--:B------:R-:W-:Y:S01]  /*9110*/  FFMA R27, R23, R78.reuse, R42 ;  /* 0x0000004e171b7223 */ /* 0x080fe2000000002a */
[-C--:B0-----:R-:W-:Y:S01]  /*9120*/  FFMA R12, R4, R78.reuse, R3 ;  /* 0x0000004e040c7223 */ /* 0x081fe20000000003 */
        /* <DEDUP_REMOVED lines=15> */
[----:B------:R-:W-:Y:S04]  /*9220*/  STG.E.128 desc[UR8][R56.64+0x20000], R32 ;  /* 0x0200002038007986 */ /* 0x000fe8000c101d08 */
[----:B------:R-:W-:Y:S04]  /*9230*/  STG.E.128 desc[UR8][R56.64+0x20010], R36 ;  /* 0x0200102438007986 */ /* 0x000fe8000c101d08 */
[----:B------:R-:W-:Y:S04]  /*9240*/  STG.E.128 desc[UR8][R56.64+0x28000], R16 ;  /* 0x0280001038007986 */ /* 0x000fe8000c101d08 */
[----:B------:R-:W-:Y:S04]  /*9250*/  STG.E.128 desc[UR8][R56.64+0x28010], R8 ;  /* 0x0280100838007986 */ /* 0x000fe8000c101d08 */
[----:B------:R-:W-:Y:S04]  /*9260*/  STG.E.128 desc[UR8][R56.64+0x30000], R12 ;  /* 0x0300000c38007986 */ /* 0x000fe8000c101d08 */
[----:B------:R-:W-:Y:S04]  /*9270*/  STG.E.128 desc[UR8][R56.64+0x30010], R24 ;  /* 0x0300101838007986 */ /* 0x000fe8000c101d08 */
[----:B------:R-:W-:Y:S04]  /*9280*/  STG.E.128 desc[UR8][R56.64+0x38000], R4 ;  /* 0x0380000438007986 */ /* 0x000fe8000c101d08 */
[----:B------:R-:W-:Y:S01]  /*9290*/  STG.E.128 desc[UR8][R56.64+0x38010], R20 ;  /* 0x0380101438007986 */ /* 0x000fe2000c101d08 */
[----:B------:R-:W-:Y:S05]  /*92a0*/  EXIT ;  /* 0x000000000000794d */ /* 0x000fea0003800000 */
.L_x_1:
[----:B------:R-:W-:-:S00]  /*92b0*/  BRA `(.L_x_1) ;  /* 0xfffffffc00fc7947 */ /* 0x000fc0000383ffff */
[----:B------:R-:W-:-:S00]  /*92c0*/  NOP ;  /* 0x0000000000007918 */ /* 0x000fc00000000000 */
        /* <DEDUP_REMOVED lines=11> */
.L_x_2:


//--------------------- .nv.shared._Z6matmulPfS_S_ --------------------------
	.section	.nv.shared._Z6matmulPfS_S_,"aw",@nobits
	.sectionflags	@""
	.align	4
.nv.shared._Z6matmulPfS_S_:
	.zero		17408


//--------------------- .nv.shared.reserved.0     --------------------------
	.section	.nv.shared.reserved.0,"aw",@nobits
	.weak		__nv_reservedSMEM_offset_0_alias
	.size		__nv_reservedSMEM_offset_0_alias, 0, 64
	.other		__nv_reservedSMEM_offset_0_alias,@"STO_CUDA_RESERVED_SHARED STV_DEFAULT"
__nv_reservedSMEM_offset_0_alias:
	.zero		0
	.zero		64


//--------------------- .nv.constant0._Z6matmulPfS_S_ --------------------------
	.section	.nv.constant0._Z6matmulPfS_S_,"a",@progbits
	.sectionflags	@""
	.align	4
.nv.constant0._Z6matmulPfS_S_:
	.zero		920


//--------------------- SYMBOLS --------------------------

	.type		.nv.reservedSmem.offset0,@object
	.size		.nv.reservedSmem.offset0,0x4
	.type		.nv.reservedSmem.cap,@object
	.size		.nv.reservedSmem.cap,0x4
